//
// Generated by NVIDIA NVVM Compiler
//
// Compiler Build ID: CL-36424714
// Cuda compilation tools, release 13.0, V13.0.88
// Based on NVVM 20.0.0
//

.version 9.0
.target sm_100
.address_size 64

	// .globl	_Z9gj_kernelPdS_S_S_i

.visible .entry _Z9gj_kernelPdS_S_S_i(
	.param .u64 .ptr .align 1 _Z9gj_kernelPdS_S_S_i_param_0,
	.param .u64 .ptr .align 1 _Z9gj_kernelPdS_S_S_i_param_1,
	.param .u64 .ptr .align 1 _Z9gj_kernelPdS_S_S_i_param_2,
	.param .u64 .ptr .align 1 _Z9gj_kernelPdS_S_S_i_param_3,
	.param .u32 _Z9gj_kernelPdS_S_S_i_param_4
)
{
	.reg .pred 	%p<22>;
	.reg .b32 	%r<83>;
	.reg .b64 	%rd<65>;
	.reg .b64 	%fd<286>;

	ld.param.u64 	%rd19, [_Z9gj_kernelPdS_S_S_i_param_0];
	ld.param.u64 	%rd17, [_Z9gj_kernelPdS_S_S_i_param_1];
	ld.param.u64 	%rd20, [_Z9gj_kernelPdS_S_S_i_param_2];
	ld.param.u64 	%rd18, [_Z9gj_kernelPdS_S_S_i_param_3];
	ld.param.u32 	%r51, [_Z9gj_kernelPdS_S_S_i_param_4];
	cvta.to.global.u64 	%rd1, %rd20;
	cvta.to.global.u64 	%rd2, %rd19;
	mov.u32 	%r52, %ctaid.x;
	mov.u32 	%r53, %ntid.x;
	mov.u32 	%r54, %tid.x;
	mad.lo.s32 	%r1, %r52, %r53, %r54;
	setp.ge.s32 	%p1, %r1, %r51;
	@%p1 bra 	$L__BB0_32;
	cvta.to.global.u64 	%rd21, %rd17;
	mul.wide.s32 	%rd22, %r1, 8;
	add.s64 	%rd23, %rd21, %rd22;
	ld.global.f64 	%fd274, [%rd23];
	setp.lt.s32 	%p2, %r1, 1;
	mov.b32 	%r78, 0;
	@%p2 bra 	$L__BB0_14;
	mul.lo.s32 	%r2, %r51, %r1;
	min.s32 	%r57, %r1, %r51;
	max.s32 	%r78, %r57, 1;
	and.b32  	%r4, %r78, 15;
	setp.lt.s32 	%p3, %r57, 16;
	mov.b32 	%r69, 0;
	@%p3 bra 	$L__BB0_5;
	and.b32  	%r69, %r78, 2147483632;
	neg.s32 	%r67, %r69;
	add.s64 	%rd3, %rd2, 64;
	add.s64 	%rd61, %rd1, 64;
	mov.u32 	%r66, %r2;
$L__BB0_4:
	.pragma "nounroll";
	mul.wide.s32 	%rd24, %r66, 8;
	add.s64 	%rd25, %rd3, %rd24;
	ld.global.f64 	%fd32, [%rd25+-64];
	ld.global.f64 	%fd33, [%rd61+-64];
	mul.f64 	%fd34, %fd32, %fd33;
	sub.f64 	%fd35, %fd274, %fd34;
	ld.global.f64 	%fd36, [%rd25+-56];
	ld.global.f64 	%fd37, [%rd61+-56];
	mul.f64 	%fd38, %fd36, %fd37;
	sub.f64 	%fd39, %fd35, %fd38;
	ld.global.f64 	%fd40, [%rd25+-48];
	ld.global.f64 	%fd41, [%rd61+-48];
	mul.f64 	%fd42, %fd40, %fd41;
	sub.f64 	%fd43, %fd39, %fd42;
	ld.global.f64 	%fd44, [%rd25+-40];
	ld.global.f64 	%fd45, [%rd61+-40];
	mul.f64 	%fd46, %fd44, %fd45;
	sub.f64 	%fd47, %fd43, %fd46;
	ld.global.f64 	%fd48, [%rd25+-32];
	ld.global.f64 	%fd49, [%rd61+-32];
	mul.f64 	%fd50, %fd48, %fd49;
	sub.f64 	%fd51, %fd47, %fd50;
	ld.global.f64 	%fd52, [%rd25+-24];
	ld.global.f64 	%fd53, [%rd61+-24];
	mul.f64 	%fd54, %fd52, %fd53;
	sub.f64 	%fd55, %fd51, %fd54;
	ld.global.f64 	%fd56, [%rd25+-16];
	ld.global.f64 	%fd57, [%rd61+-16];
	mul.f64 	%fd58, %fd56, %fd57;
	sub.f64 	%fd59, %fd55, %fd58;
	ld.global.f64 	%fd60, [%rd25+-8];
	ld.global.f64 	%fd61, [%rd61+-8];
	mul.f64 	%fd62, %fd60, %fd61;
	sub.f64 	%fd63, %fd59, %fd62;
	ld.global.f64 	%fd64, [%rd25];
	ld.global.f64 	%fd65, [%rd61];
	mul.f64 	%fd66, %fd64, %fd65;
	sub.f64 	%fd67, %fd63, %fd66;
	ld.global.f64 	%fd68, [%rd25+8];
	ld.global.f64 	%fd69, [%rd61+8];
	mul.f64 	%fd70, %fd68, %fd69;
	sub.f64 	%fd71, %fd67, %fd70;
	ld.global.f64 	%fd72, [%rd25+16];
	ld.global.f64 	%fd73, [%rd61+16];
	mul.f64 	%fd74, %fd72, %fd73;
	sub.f64 	%fd75, %fd71, %fd74;
	ld.global.f64 	%fd76, [%rd25+24];
	ld.global.f64 	%fd77, [%rd61+24];
	mul.f64 	%fd78, %fd76, %fd77;
	sub.f64 	%fd79, %fd75, %fd78;
	ld.global.f64 	%fd80, [%rd25+32];
	ld.global.f64 	%fd81, [%rd61+32];
	mul.f64 	%fd82, %fd80, %fd81;
	sub.f64 	%fd83, %fd79, %fd82;
	ld.global.f64 	%fd84, [%rd25+40];
	ld.global.f64 	%fd85, [%rd61+40];
	mul.f64 	%fd86, %fd84, %fd85;
	sub.f64 	%fd87, %fd83, %fd86;
	ld.global.f64 	%fd88, [%rd25+48];
	ld.global.f64 	%fd89, [%rd61+48];
	mul.f64 	%fd90, %fd88, %fd89;
	sub.f64 	%fd91, %fd87, %fd90;
	ld.global.f64 	%fd92, [%rd25+56];
	ld.global.f64 	%fd93, [%rd61+56];
	mul.f64 	%fd94, %fd92, %fd93;
	sub.f64 	%fd274, %fd91, %fd94;
	add.s32 	%r67, %r67, 16;
	add.s32 	%r66, %r66, 16;
	add.s64 	%rd61, %rd61, 128;
	setp.ne.s32 	%p4, %r67, 0;
	@%p4 bra 	$L__BB0_4;
$L__BB0_5:
	setp.eq.s32 	%p5, %r4, 0;
	@%p5 bra 	$L__BB0_14;
	and.b32  	%r12, %r78, 7;
	setp.lt.u32 	%p6, %r4, 8;
	@%p6 bra 	$L__BB0_8;
	add.s32 	%r58, %r69, %r2;
	mul.wide.s32 	%rd26, %r58, 8;
	add.s64 	%rd27, %rd2, %rd26;
	ld.global.f64 	%fd96, [%rd27];
	mul.wide.u32 	%rd28, %r69, 8;
	add.s64 	%rd29, %rd1, %rd28;
	ld.global.f64 	%fd97, [%rd29];
	mul.f64 	%fd98, %fd96, %fd97;
	sub.f64 	%fd99, %fd274, %fd98;
	ld.global.f64 	%fd100, [%rd27+8];
	ld.global.f64 	%fd101, [%rd29+8];
	mul.f64 	%fd102, %fd100, %fd101;
	sub.f64 	%fd103, %fd99, %fd102;
	ld.global.f64 	%fd104, [%rd27+16];
	ld.global.f64 	%fd105, [%rd29+16];
	mul.f64 	%fd106, %fd104, %fd105;
	sub.f64 	%fd107, %fd103, %fd106;
	ld.global.f64 	%fd108, [%rd27+24];
	ld.global.f64 	%fd109, [%rd29+24];
	mul.f64 	%fd110, %fd108, %fd109;
	sub.f64 	%fd111, %fd107, %fd110;
	ld.global.f64 	%fd112, [%rd27+32];
	ld.global.f64 	%fd113, [%rd29+32];
	mul.f64 	%fd114, %fd112, %fd113;
	sub.f64 	%fd115, %fd111, %fd114;
	ld.global.f64 	%fd116, [%rd27+40];
	ld.global.f64 	%fd117, [%rd29+40];
	mul.f64 	%fd118, %fd116, %fd117;
	sub.f64 	%fd119, %fd115, %fd118;
	ld.global.f64 	%fd120, [%rd27+48];
	ld.global.f64 	%fd121, [%rd29+48];
	mul.f64 	%fd122, %fd120, %fd121;
	sub.f64 	%fd123, %fd119, %fd122;
	ld.global.f64 	%fd124, [%rd27+56];
	ld.global.f64 	%fd125, [%rd29+56];
	mul.f64 	%fd126, %fd124, %fd125;
	sub.f64 	%fd274, %fd123, %fd126;
	add.s32 	%r69, %r69, 8;
$L__BB0_8:
	setp.eq.s32 	%p7, %r12, 0;
	@%p7 bra 	$L__BB0_14;
	and.b32  	%r15, %r78, 3;
	setp.lt.u32 	%p8, %r12, 4;
	@%p8 bra 	$L__BB0_11;
	add.s32 	%r59, %r69, %r2;
	mul.wide.s32 	%rd30, %r59, 8;
	add.s64 	%rd31, %rd2, %rd30;
	ld.global.f64 	%fd128, [%rd31];
	mul.wide.u32 	%rd32, %r69, 8;
	add.s64 	%rd33, %rd1, %rd32;
	ld.global.f64 	%fd129, [%rd33];
	mul.f64 	%fd130, %fd128, %fd129;
	sub.f64 	%fd131, %fd274, %fd130;
	ld.global.f64 	%fd132, [%rd31+8];
	ld.global.f64 	%fd133, [%rd33+8];
	mul.f64 	%fd134, %fd132, %fd133;
	sub.f64 	%fd135, %fd131, %fd134;
	ld.global.f64 	%fd136, [%rd31+16];
	ld.global.f64 	%fd137, [%rd33+16];
	mul.f64 	%fd138, %fd136, %fd137;
	sub.f64 	%fd139, %fd135, %fd138;
	ld.global.f64 	%fd140, [%rd31+24];
	ld.global.f64 	%fd141, [%rd33+24];
	mul.f64 	%fd142, %fd140, %fd141;
	sub.f64 	%fd274, %fd139, %fd142;
	add.s32 	%r69, %r69, 4;
$L__BB0_11:
	setp.eq.s32 	%p9, %r15, 0;
	@%p9 bra 	$L__BB0_14;
	mul.wide.u32 	%rd34, %r69, 8;
	add.s64 	%rd62, %rd1, %rd34;
	add.s32 	%r72, %r69, %r2;
	neg.s32 	%r71, %r15;
$L__BB0_13:
	.pragma "nounroll";
	mul.wide.s32 	%rd35, %r72, 8;
	add.s64 	%rd36, %rd2, %rd35;
	ld.global.f64 	%fd143, [%rd36];
	ld.global.f64 	%fd144, [%rd62];
	mul.f64 	%fd145, %fd143, %fd144;
	sub.f64 	%fd274, %fd274, %fd145;
	add.s64 	%rd62, %rd62, 8;
	add.s32 	%r72, %r72, 1;
	add.s32 	%r71, %r71, 1;
	setp.ne.s32 	%p10, %r71, 0;
	@%p10 bra 	$L__BB0_13;
$L__BB0_14:
	setp.ge.s32 	%p11, %r78, %r51;
	@%p11 bra 	$L__BB0_18;
	setp.eq.s32 	%p12, %r1, %r78;
	@%p12 bra 	$L__BB0_17;
	mad.lo.s32 	%r60, %r51, %r1, %r78;
	mul.wide.s32 	%rd37, %r60, 8;
	add.s64 	%rd38, %rd2, %rd37;
	ld.global.f64 	%fd146, [%rd38];
	mul.wide.u32 	%rd39, %r78, 8;
	add.s64 	%rd40, %rd1, %rd39;
	ld.global.f64 	%fd147, [%rd40];
	mul.f64 	%fd148, %fd146, %fd147;
	sub.f64 	%fd274, %fd274, %fd148;
$L__BB0_17:
	add.s32 	%r78, %r78, 1;
$L__BB0_18:
	setp.ge.s32 	%p13, %r78, %r51;
	@%p13 bra 	$L__BB0_31;
	mul.lo.s32 	%r27, %r51, %r1;
	sub.s32 	%r28, %r51, %r78;
	and.b32  	%r29, %r28, 15;
	sub.s32 	%r61, %r78, %r51;
	setp.gt.u32 	%p14, %r61, -16;
	@%p14 bra 	$L__BB0_22;
	and.b32  	%r62, %r28, -16;
	neg.s32 	%r76, %r62;
	add.s64 	%rd10, %rd2, 64;
	add.s32 	%r75, %r78, %r27;
	mul.wide.u32 	%rd41, %r78, 8;
	add.s64 	%rd42, %rd41, %rd1;
	add.s64 	%rd63, %rd42, 64;
$L__BB0_21:
	.pragma "nounroll";
	mul.wide.s32 	%rd43, %r75, 8;
	add.s64 	%rd44, %rd10, %rd43;
	ld.global.f64 	%fd150, [%rd44+-64];
	ld.global.f64 	%fd151, [%rd63+-64];
	mul.f64 	%fd152, %fd150, %fd151;
	sub.f64 	%fd153, %fd274, %fd152;
	ld.global.f64 	%fd154, [%rd44+-56];
	ld.global.f64 	%fd155, [%rd63+-56];
	mul.f64 	%fd156, %fd154, %fd155;
	sub.f64 	%fd157, %fd153, %fd156;
	ld.global.f64 	%fd158, [%rd44+-48];
	ld.global.f64 	%fd159, [%rd63+-48];
	mul.f64 	%fd160, %fd158, %fd159;
	sub.f64 	%fd161, %fd157, %fd160;
	ld.global.f64 	%fd162, [%rd44+-40];
	ld.global.f64 	%fd163, [%rd63+-40];
	mul.f64 	%fd164, %fd162, %fd163;
	sub.f64 	%fd165, %fd161, %fd164;
	ld.global.f64 	%fd166, [%rd44+-32];
	ld.global.f64 	%fd167, [%rd63+-32];
	mul.f64 	%fd168, %fd166, %fd167;
	sub.f64 	%fd169, %fd165, %fd168;
	ld.global.f64 	%fd170, [%rd44+-24];
	ld.global.f64 	%fd171, [%rd63+-24];
	mul.f64 	%fd172, %fd170, %fd171;
	sub.f64 	%fd173, %fd169, %fd172;
	ld.global.f64 	%fd174, [%rd44+-16];
	ld.global.f64 	%fd175, [%rd63+-16];
	mul.f64 	%fd176, %fd174, %fd175;
	sub.f64 	%fd177, %fd173, %fd176;
	ld.global.f64 	%fd178, [%rd44+-8];
	ld.global.f64 	%fd179, [%rd63+-8];
	mul.f64 	%fd180, %fd178, %fd179;
	sub.f64 	%fd181, %fd177, %fd180;
	ld.global.f64 	%fd182, [%rd44];
	ld.global.f64 	%fd183, [%rd63];
	mul.f64 	%fd184, %fd182, %fd183;
	sub.f64 	%fd185, %fd181, %fd184;
	ld.global.f64 	%fd186, [%rd44+8];
	ld.global.f64 	%fd187, [%rd63+8];
	mul.f64 	%fd188, %fd186, %fd187;
	sub.f64 	%fd189, %fd185, %fd188;
	ld.global.f64 	%fd190, [%rd44+16];
	ld.global.f64 	%fd191, [%rd63+16];
	mul.f64 	%fd192, %fd190, %fd191;
	sub.f64 	%fd193, %fd189, %fd192;
	ld.global.f64 	%fd194, [%rd44+24];
	ld.global.f64 	%fd195, [%rd63+24];
	mul.f64 	%fd196, %fd194, %fd195;
	sub.f64 	%fd197, %fd193, %fd196;
	ld.global.f64 	%fd198, [%rd44+32];
	ld.global.f64 	%fd199, [%rd63+32];
	mul.f64 	%fd200, %fd198, %fd199;
	sub.f64 	%fd201, %fd197, %fd200;
	ld.global.f64 	%fd202, [%rd44+40];
	ld.global.f64 	%fd203, [%rd63+40];
	mul.f64 	%fd204, %fd202, %fd203;
	sub.f64 	%fd205, %fd201, %fd204;
	ld.global.f64 	%fd206, [%rd44+48];
	ld.global.f64 	%fd207, [%rd63+48];
	mul.f64 	%fd208, %fd206, %fd207;
	sub.f64 	%fd209, %fd205, %fd208;
	ld.global.f64 	%fd210, [%rd44+56];
	ld.global.f64 	%fd211, [%rd63+56];
	mul.f64 	%fd212, %fd210, %fd211;
	sub.f64 	%fd274, %fd209, %fd212;
	add.s32 	%r78, %r78, 16;
	add.s32 	%r76, %r76, 16;
	add.s32 	%r75, %r75, 16;
	add.s64 	%rd63, %rd63, 128;
	setp.ne.s32 	%p15, %r76, 0;
	@%p15 bra 	$L__BB0_21;
$L__BB0_22:
	setp.eq.s32 	%p16, %r29, 0;
	@%p16 bra 	$L__BB0_31;
	and.b32  	%r39, %r28, 7;
	setp.lt.u32 	%p17, %r29, 8;
	@%p17 bra 	$L__BB0_25;
	add.s32 	%r63, %r78, %r27;
	mul.wide.s32 	%rd45, %r63, 8;
	add.s64 	%rd46, %rd2, %rd45;
	ld.global.f64 	%fd214, [%rd46];
	mul.wide.u32 	%rd47, %r78, 8;
	add.s64 	%rd48, %rd1, %rd47;
	ld.global.f64 	%fd215, [%rd48];
	mul.f64 	%fd216, %fd214, %fd215;
	sub.f64 	%fd217, %fd274, %fd216;
	ld.global.f64 	%fd218, [%rd46+8];
	ld.global.f64 	%fd219, [%rd48+8];
	mul.f64 	%fd220, %fd218, %fd219;
	sub.f64 	%fd221, %fd217, %fd220;
	ld.global.f64 	%fd222, [%rd46+16];
	ld.global.f64 	%fd223, [%rd48+16];
	mul.f64 	%fd224, %fd222, %fd223;
	sub.f64 	%fd225, %fd221, %fd224;
	ld.global.f64 	%fd226, [%rd46+24];
	ld.global.f64 	%fd227, [%rd48+24];
	mul.f64 	%fd228, %fd226, %fd227;
	sub.f64 	%fd229, %fd225, %fd228;
	ld.global.f64 	%fd230, [%rd46+32];
	ld.global.f64 	%fd231, [%rd48+32];
	mul.f64 	%fd232, %fd230, %fd231;
	sub.f64 	%fd233, %fd229, %fd232;
	ld.global.f64 	%fd234, [%rd46+40];
	ld.global.f64 	%fd235, [%rd48+40];
	mul.f64 	%fd236, %fd234, %fd235;
	sub.f64 	%fd237, %fd233, %fd236;
	ld.global.f64 	%fd238, [%rd46+48];
	ld.global.f64 	%fd239, [%rd48+48];
	mul.f64 	%fd240, %fd238, %fd239;
	sub.f64 	%fd241, %fd237, %fd240;
	ld.global.f64 	%fd242, [%rd46+56];
	ld.global.f64 	%fd243, [%rd48+56];
	mul.f64 	%fd244, %fd242, %fd243;
	sub.f64 	%fd274, %fd241, %fd244;
	add.s32 	%r78, %r78, 8;
$L__BB0_25:
	setp.eq.s32 	%p18, %r39, 0;
	@%p18 bra 	$L__BB0_31;
	and.b32  	%r42, %r28, 3;
	setp.lt.u32 	%p19, %r39, 4;
	@%p19 bra 	$L__BB0_28;
	add.s32 	%r64, %r78, %r27;
	mul.wide.s32 	%rd49, %r64, 8;
	add.s64 	%rd50, %rd2, %rd49;
	ld.global.f64 	%fd246, [%rd50];
	mul.wide.u32 	%rd51, %r78, 8;
	add.s64 	%rd52, %rd1, %rd51;
	ld.global.f64 	%fd247, [%rd52];
	mul.f64 	%fd248, %fd246, %fd247;
	sub.f64 	%fd249, %fd274, %fd248;
	ld.global.f64 	%fd250, [%rd50+8];
	ld.global.f64 	%fd251, [%rd52+8];
	mul.f64 	%fd252, %fd250, %fd251;
	sub.f64 	%fd253, %fd249, %fd252;
	ld.global.f64 	%fd254, [%rd50+16];
	ld.global.f64 	%fd255, [%rd52+16];
	mul.f64 	%fd256, %fd254, %fd255;
	sub.f64 	%fd257, %fd253, %fd256;
	ld.global.f64 	%fd258, [%rd50+24];
	ld.global.f64 	%fd259, [%rd52+24];
	mul.f64 	%fd260, %fd258, %fd259;
	sub.f64 	%fd274, %fd257, %fd260;
	add.s32 	%r78, %r78, 4;
$L__BB0_28:
	setp.eq.s32 	%p20, %r42, 0;
	@%p20 bra 	$L__BB0_31;
	mul.wide.u32 	%rd53, %r78, 8;
	add.s64 	%rd64, %rd1, %rd53;
	add.s32 	%r82, %r78, %r27;
	neg.s32 	%r81, %r42;
$L__BB0_30:
	.pragma "nounroll";
	mul.wide.s32 	%rd54, %r82, 8;
	add.s64 	%rd55, %rd2, %rd54;
	ld.global.f64 	%fd261, [%rd55];
	ld.global.f64 	%fd262, [%rd64];
	mul.f64 	%fd263, %fd261, %fd262;
	sub.f64 	%fd274, %fd274, %fd263;
	add.s64 	%rd64, %rd64, 8;
	add.s32 	%r82, %r82, 1;
	add.s32 	%r81, %r81, 1;
	setp.ne.s32 	%p21, %r81, 0;
	@%p21 bra 	$L__BB0_30;
$L__BB0_31:
	mad.lo.s32 	%r65, %r51, %r1, %r1;
	mul.wide.s32 	%rd56, %r65, 8;
	add.s64 	%rd57, %rd2, %rd56;
	ld.global.f64 	%fd264, [%rd57];
	div.rn.f64 	%fd265, %fd274, %fd264;
	cvta.to.global.u64 	%rd58, %rd18;
	add.s64 	%rd60, %rd58, %rd22;
	st.global.f64 	[%rd60], %fd265;
$L__BB0_32:
	ret;

}


// ===== COMPILED SASS (sm_100) =====

	.target	sm_100

	.elftype	@"ET_EXEC"


//--------------------- .note.nv.tkinfo           --------------------------
	.section	.note.nv.tkinfo,"",@"SHT_NOTE"
	.sectionflags	@"SHF_NOTE_NV_TKINFO"
	.tkinfo
        /*0018*/ 	.word	0x00000002
        /*0030*/ 	.string	""
        /*0030*/ 	.string	"ptxas"
        /*0030*/ 	.string	"Cuda compilation tools, release 13.0, V13.0.88"
        /*0030*/ 	.string	"Build cuda_13.0.r13.0/compiler.36424714_0"
        /*0030*/ 	.string	"-arch sm_100 -m 64 "



//--------------------- .note.nv.cuinfo           --------------------------
	.section	.note.nv.cuinfo,"",@"SHT_NOTE"
	.sectionflags	@"SHF_NOTE_NV_CUINFO"
        /*0018*/ 	.short	0x0002
        /*001a*/ 	.short	0x0064
        /*001c*/ 	.short	0x0082
	.zero		2


//--------------------- .nv.info                  --------------------------
	.section	.nv.info,"",@"SHT_CUDA_INFO"
	.align	4


	//----- nvinfo : EIATTR_REGCOUNT
	.align		4
        /*0000*/ 	.byte	0x04, 0x2f
        /*0002*/ 	.short	(.L_1 - .L_0)
	.align		4
.L_0:
        /*0004*/ 	.word	index@(_Z9gj_kernelPdS_S_S_i)
        /*0008*/ 	.word	0x00000020


	//----- nvinfo : EIATTR_FRAME_SIZE
	.align		4
.L_1:
        /*000c*/ 	.byte	0x04, 0x11
        /*000e*/ 	.short	(.L_3 - .L_2)
	.align		4
.L_2:
        /*0010*/ 	.word	index@($__internal_0_$__cuda_sm20_div_rn_f64_full)
        /*0014*/ 	.word	0x00000000


	//----- nvinfo : EIATTR_FRAME_SIZE
	.align		4
.L_3:
        /*0018*/ 	.byte	0x04, 0x11
        /*001a*/ 	.short	(.L_5 - .L_4)
	.align		4
.L_4:
        /*001c*/ 	.word	index@(_Z9gj_kernelPdS_S_S_i)
        /*0020*/ 	.word	0x00000000


	//----- nvinfo : EIATTR_MIN_STACK_SIZE
	.align		4
.L_5:
        /*0024*/ 	.byte	0x04, 0x12
        /*0026*/ 	.short	(.L_7 - .L_6)
	.align		4
.L_6:
        /*0028*/ 	.word	index@(_Z9gj_kernelPdS_S_S_i)
        /*002c*/ 	.word	0x00000000
.L_7:


//--------------------- .nv.compat                --------------------------
	.section	.nv.compat,"",@"SHT_CUDA_COMPAT_INFO"
	.align	4
        /*0000*/ 	.byte	0x02, 0x09, 0x00, 0x00, 0x02, 0x02, 0x01, 0x00, 0x02, 0x05, 0x05, 0x00, 0x03, 0x07, 0x01, 0x01
        /*0010*/ 	.byte	0x02, 0x03, 0x00, 0x00, 0x02, 0x06, 0x01, 0x00, 0x04, 0x0b, 0x08, 0x00, 0x01, 0x00, 0x00, 0x00
        /*0020*/ 	.byte	0x00, 0x00, 0x00, 0x00


//--------------------- .nv.info._Z9gj_kernelPdS_S_S_i --------------------------
	.section	.nv.info._Z9gj_kernelPdS_S_S_i,"",@"SHT_CUDA_INFO"
	.sectionflags	@""
	.align	4


	//----- nvinfo : EIATTR_CUDA_API_VERSION
	.align		4
        /*0000*/ 	.byte	0x04, 0x37
        /*0002*/ 	.short	(.L_9 - .L_8)
.L_8:
        /*0004*/ 	.word	0x00000082


	//----- nvinfo : EIATTR_KPARAM_INFO
	.align		4
.L_9:
        /*0008*/ 	.byte	0x04, 0x17
        /*000a*/ 	.short	(.L_11 - .L_10)
.L_10:
        /*000c*/ 	.word	0x00000000
        /*0010*/ 	.short	0x0004
        /*0012*/ 	.short	0x0020
        /*0014*/ 	.byte	0x00, 0xf0, 0x11, 0x00


	//----- nvinfo : EIATTR_KPARAM_INFO
	.align		4
.L_11:
        /*0018*/ 	.byte	0x04, 0x17
        /*001a*/ 	.short	(.L_13 - .L_12)
.L_12:
        /*001c*/ 	.word	0x00000000
        /*0020*/ 	.short	0x0003
        /*0022*/ 	.short	0x0018
        /*0024*/ 	.byte	0x00, 0xf5, 0x21, 0x00


	//----- nvinfo : EIATTR_KPARAM_INFO
	.align		4
.L_13:
        /*0028*/ 	.byte	0x04, 0x17
        /*002a*/ 	.short	(.L_15 - .L_14)
.L_14:
        /*002c*/ 	.word	0x00000000
        /*0030*/ 	.short	0x0002
        /*0032*/ 	.short	0x0010
        /*0034*/ 	.byte	0x00, 0xf5, 0x21, 0x00


	//----- nvinfo : EIATTR_KPARAM_INFO
	.align		4
.L_15:
        /*0038*/ 	.byte	0x04, 0x17
        /*003a*/ 	.short	(.L_17 - .L_16)
.L_16:
        /*003c*/ 	.word	0x00000000
        /*0040*/ 	.short	0x0001
        /*0042*/ 	.short	0x0008
        /*0044*/ 	.byte	0x00, 0xf5, 0x21, 0x00


	//----- nvinfo : EIATTR_KPARAM_INFO
	.align		4
.L_17:
        /*0048*/ 	.byte	0x04, 0x17
        /*004a*/ 	.short	(.L_19 - .L_18)
.L_18:
        /*004c*/ 	.word	0x00000000
        /*0050*/ 	.short	0x0000
        /*0052*/ 	.short	0x0000
        /*0054*/ 	.byte	0x00, 0xf5, 0x21, 0x00


	//----- nvinfo : EIATTR_SPARSE_MMA_MASK
	.align		4
.L_19:
        /*0058*/ 	.byte	0x03, 0x50
        /*005a*/ 	.short	0x0000


	//----- nvinfo : EIATTR_MAXREG_COUNT
	.align		4
        /*005c*/ 	.byte	0x03, 0x1b
        /*005e*/ 	.short	0x00ff


	//----- nvinfo : EIATTR_MERCURY_ISA_VERSION
	.align		4
        /*0060*/ 	.byte	0x03, 0x5f
        /*0062*/ 	.short	0x0101


	//----- nvinfo : EIATTR_VRC_CTA_INIT_COUNT
	.align		4
        /*0064*/ 	.byte	0x02, 0x4a
	.zero		1
	.zero		1


	//----- nvinfo : EIATTR_EXIT_INSTR_OFFSETS
	.align		4
        /*0068*/ 	.byte	0x04, 0x1c
        /*006a*/ 	.short	(.L_21 - .L_20)


	//   ....[0]....
.L_20:
        /*006c*/ 	.word	0x00000070


	//   ....[1]....
        /*0070*/ 	.word	0x000017c0


	//----- nvinfo : EIATTR_CRS_STACK_SIZE
	.align		4
.L_21:
        /*0074*/ 	.byte	0x04, 0x1e
        /*0076*/ 	.short	(.L_23 - .L_22)
.L_22:
        /*0078*/ 	.word	0x00000000


	//----- nvinfo : EIATTR_CBANK_PARAM_SIZE
	.align		4
.L_23:
        /*007c*/ 	.byte	0x03, 0x19
        /*007e*/ 	.short	0x0024


	//----- nvinfo : EIATTR_PARAM_CBANK
	.align		4
        /*0080*/ 	.byte	0x04, 0x0a
        /*0082*/ 	.short	(.L_25 - .L_24)
	.align		4
.L_24:
        /*0084*/ 	.word	index@(.nv.constant0._Z9gj_kernelPdS_S_S_i)
        /*0088*/ 	.short	0x0380
        /*008a*/ 	.short	0x0024


	//----- nvinfo : EIATTR_SW_WAR
	.align		4
.L_25:
        /*008c*/ 	.byte	0x04, 0x36
        /*008e*/ 	.short	(.L_27 - .L_26)
.L_26:
        /*0090*/ 	.word	0x00000008
.L_27:


//--------------------- .nv.callgraph             --------------------------
	.section	.nv.callgraph,"",@"SHT_CUDA_CALLGRAPH"
	.align	4
	.sectionentsize	8
	.align		4
        /*0000*/ 	.word	0x00000000
	.align		4
        /*0004*/ 	.word	0xffffffff
	.align		4
        /*0008*/ 	.word	0x00000000
	.align		4
        /*000c*/ 	.word	0xfffffffe
	.align		4
        /*0010*/ 	.word	0x00000000
	.align		4
        /*0014*/ 	.word	0xfffffffd
	.align		4
        /*0018*/ 	.word	0x00000000
	.align		4
        /*001c*/ 	.word	0xfffffffc


//--------------------- .text._Z9gj_kernelPdS_S_S_i --------------------------
	.section	.text._Z9gj_kernelPdS_S_S_i,"ax",@progbits
	.align	128
        .global         _Z9gj_kernelPdS_S_S_i
        .type           _Z9gj_kernelPdS_S_S_i,@function
        .size           _Z9gj_kernelPdS_S_S_i,(.L_x_30 - _Z9gj_kernelPdS_S_S_i)
        .other          _Z9gj_kernelPdS_S_S_i,@"STO_CUDA_ENTRY STV_DEFAULT"
_Z9gj_kernelPdS_S_S_i:
.text._Z9gj_kernelPdS_S_S_i:
[----:B------:R-:W-:Y:S01]  /*0000*/  LDC R1, c[0x0][0x37c] ;  /* 0x0000df00ff017b82 */ /* 0x000fe20000000800 */
[----:B------:R-:W0:Y:S07]  /*0010*/  S2R R3, SR_TID.X ;  /* 0x0000000000037919 */ /* 0x000e2e0000002100 */
[----:B------:R-:W0:Y:S01]  /*0020*/  S2UR UR4, SR_CTAID.X ;  /* 0x00000000000479c3 */ /* 0x000e220000002500 */
[----:B------:R-:W1:Y:S07]  /*0030*/  LDCU UR8, c[0x0][0x3a0] ;  /* 0x00007400ff0877ac */ /* 0x000e6e0008000800 */
[----:B------:R-:W0:Y:S02]  /*0040*/  LDC R0, c[0x0][0x360] ;  /* 0x0000d800ff007b82 */ /* 0x000e240000000800 */
[----:B0-----:R-:W-:-:S05]  /*0050*/  IMAD R0, R0, UR4, R3 ;  /* 0x0000000400007c24 */ /* 0x001fca000f8e0203 */
[----:B-1----:R-:W-:-:S13]  /*0060*/  ISETP.GE.AND P0, PT, R0, UR8, PT ;  /* 0x0000000800007c0c */ /* 0x002fda000bf06270 */
[----:B------:R-:W-:Y:S05]  /*0070*/  @P0 EXIT ;  /* 0x000000000000094d */ /* 0x000fea0003800000 */
[----:B------:R-:W0:Y:S01]  /*0080*/  LDC.64 R22, c[0x0][0x388] ;  /* 0x0000e200ff167b82 */ /* 0x000e220000000a00 */
[----:B------:R-:W1:Y:S01]  /*0090*/  LDCU.64 UR6, c[0x0][0x358] ;  /* 0x00006b00ff0677ac */ /* 0x000e620008000a00 */
[----:B0-----:R-:W-:-:S06]  /*00a0*/  IMAD.WIDE R22, R0, 0x8, R22 ;  /* 0x0000000800167825 */ /* 0x001fcc00078e0216 */
[----:B-1----:R-:W5:Y:S01]  /*00b0*/  LDG.E.64 R22, desc[UR6][R22.64] ;  /* 0x0000000616167981 */ /* 0x002f62000c1e1b00 */
[----:B------:R-:W-:Y:S01]  /*00c0*/  ISETP.GE.AND P0, PT, R0, 0x1, PT ;  /* 0x000000010000780c */ /* 0x000fe20003f06270 */
[----:B------:R-:W-:Y:S01]  /*00d0*/  BSSY.RECONVERGENT B0, `(.L_x_0) ;  /* 0x00000a2000007945 */ /* 0x000fe20003800200 */
[----:B------:R-:W-:-:S11]  /*00e0*/  IMAD.MOV.U32 R27, RZ, RZ, RZ ;  /* 0x000000ffff1b7224 */ /* 0x000fd600078e00ff */
[----:B------:R-:W-:Y:S05]  /*00f0*/  @!P0 BRA `(.L_x_1) ;  /* 0x00000008007c8947 */ /* 0x000fea0003800000 */
[C---:B------:R-:W-:Y:S01]  /*0100*/  VIMNMX R3, PT, PT, R0.reuse, UR8, PT ;  /* 0x0000000800037c48 */ /* 0x040fe2000bfe0100 */
[----:B------:R-:W-:Y:S01]  /*0110*/  BSSY.RECONVERGENT B1, `(.L_x_2) ;  /* 0x000004c000017945 */ /* 0x000fe20003800200 */
[----:B------:R-:W-:Y:S02]  /*0120*/  IMAD.MOV.U32 R4, RZ, RZ, RZ ;  /* 0x000000ffff047224 */ /* 0x000fe400078e00ff */
[C---:B------:R-:W-:Y:S02]  /*0130*/  ISETP.GE.AND P1, PT, R3.reuse, 0x10, PT ;  /* 0x000000100300780c */ /* 0x040fe40003f26270 */
[----:B------:R-:W-:Y:S01]  /*0140*/  VIMNMX R27, PT, PT, R3, 0x1, !PT ;  /* 0x00000001031b7848 */ /* 0x000fe20007fe0100 */
[----:B------:R-:W-:-:S03]  /*0150*/  IMAD R3, R0, UR8, RZ ;  /* 0x0000000800037c24 */ /* 0x000fc6000f8e02ff */
[----:B------:R-:W-:-:S04]  /*0160*/  LOP3.LUT R2, R27, 0xf, RZ, 0xc0, !PT ;  /* 0x0000000f1b027812 */ /* 0x000fc800078ec0ff */
[----:B------:R-:W-:-:S03]  /*0170*/  ISETP.NE.AND P0, PT, R2, RZ, PT ;  /* 0x000000ff0200720c */ /* 0x000fc60003f05270 */
[----:B------:R-:W-:Y:S10]  /*0180*/  @!P1 BRA `(.L_x_3) ;  /* 0x0000000400109947 */ /* 0x000ff40003800000 */
[----:B------:R-:W0:Y:S01]  /*0190*/  LDC.64 R8, c[0x0][0x380] ;  /* 0x0000e000ff087b82 */ /* 0x000e220000000a00 */
[----:B------:R-:W1:Y:S01]  /*01a0*/  LDCU.64 UR4, c[0x0][0x390] ;  /* 0x00007200ff0477ac */ /* 0x000e620008000a00 */
[----:B------:R-:W-:Y:S01]  /*01b0*/  LOP3.LUT R4, R27, 0x7ffffff0, RZ, 0xc0, !PT ;  /* 0x7ffffff01b047812 */ /* 0x000fe200078ec0ff */
[----:B------:R-:W-:-:S04]  /*01c0*/  IMAD.MOV.U32 R5, RZ, RZ, R3 ;  /* 0x000000ffff057224 */ /* 0x000fc800078e0003 */
[----:B------:R-:W-:Y:S01]  /*01d0*/  IMAD.MOV R26, RZ, RZ, -R4 ;  /* 0x000000ffff1a7224 */ /* 0x000fe200078e0a04 */
[----:B-1----:R-:W-:-:S04]  /*01e0*/  UIADD3 UR4, UP0, UPT, UR4, 0x40, URZ ;  /* 0x0000004004047890 */ /* 0x002fc8000ff1e0ff */
[----:B------:R-:W-:Y:S01]  /*01f0*/  UIADD3.X UR5, UPT, UPT, URZ, UR5, URZ, UP0, !UPT ;  /* 0x00000005ff057290 */ /* 0x000fe200087fe4ff */
[----:B0-----:R-:W-:Y:S01]  /*0200*/  IADD3 R8, P1, PT, R8, 0x40, RZ ;  /* 0x0000004008087810 */ /* 0x001fe20007f3e0ff */
[----:B------:R-:W-:-:S04]  /*0210*/  IMAD.U32 R14, RZ, RZ, UR4 ;  /* 0x00000004ff0e7e24 */ /* 0x000fc8000f8e00ff */
[----:B------:R-:W-:Y:S01]  /*0220*/  IMAD.X R9, RZ, RZ, R9, P1 ;  /* 0x000000ffff097224 */ /* 0x000fe200008e0609 */
[----:B------:R-:W-:-:S07]  /*0230*/  MOV R15, UR5 ;  /* 0x00000005000f7c02 */ /* 0x000fce0008000f00 */
.L_x_4:
[----:B------:R-:W-:-:S04]  /*0240*/  IMAD.WIDE R10, R5, 0x8, R8 ;  /* 0x00000008050a7825 */ /* 0x000fc800078e0208 */
[----:B------:R-:W-:Y:S01]  /*0250*/  IMAD.MOV.U32 R6, RZ, RZ, R14 ;  /* 0x000000ffff067224 */ /* 0x000fe200078e000e */
[----:B------:R-:W2:Y:S01]  /*0260*/  LDG.E.64 R16, desc[UR6][R10.64+-0x40] ;  /* 0xffffc0060a107981 */ /* 0x000ea2000c1e1b00 */
[----:B------:R-:W-:-:S03]  /*0270*/  IMAD.MOV.U32 R7, RZ, RZ, R15 ;  /* 0x000000ffff077224 */ /* 0x000fc600078e000f */
[----:B------:R-:W3:Y:S04]  /*0280*/  LDG.E.64 R14, desc[UR6][R10.64+-0x38] ;  /* 0xffffc8060a0e7981 */ /* 0x000ee8000c1e1b00 */
[----:B------:R-:W2:Y:S04]  /*0290*/  LDG.E.64 R12, desc[UR6][R6.64+-0x40] ;  /* 0xffffc006060c7981 */ /* 0x000ea8000c1e1b00 */
[----:B------:R-:W3:Y:S04]  /*02a0*/  LDG.E.64 R18, desc[UR6][R6.64+-0x38] ;  /* 0xffffc80606127981 */ /* 0x000ee8000c1e1b00 */
[----:B------:R-:W4:Y:S04]  /*02b0*/  LDG.E.64 R20, desc[UR6][R6.64+-0x28] ;  /* 0xffffd80606147981 */ /* 0x000f28000c1e1b00 */
[----:B------:R-:W4:Y:S01]  /*02c0*/  LDG.E.64 R24, desc[UR6][R6.64+0x38] ;  /* 0x0000380606187981 */ /* 0x000f22000c1e1b00 */
[----:B--2--5:R-:W-:-:S03]  /*02d0*/  DFMA R22, -R16, R12, R22 ;  /* 0x0000000c1016722b */ /* 0x024fc60000000116 */
[----:B------:R-:W2:Y:S04]  /*02e0*/  LDG.E.64 R16, desc[UR6][R6.64+-0x30] ;  /* 0xffffd00606107981 */ /* 0x000ea8000c1e1b00 */
[----:B------:R-:W2:Y:S01]  /*02f0*/  LDG.E.64 R12, desc[UR6][R10.64+-0x30] ;  /* 0xffffd0060a0c7981 */ /* 0x000ea2000c1e1b00 */
[----:B---3--:R-:W-:-:S03]  /*0300*/  DFMA R18, -R14, R18, R22 ;  /* 0x000000120e12722b */ /* 0x008fc60000000116 */
[----:B------:R-:W4:Y:S04]  /*0310*/  LDG.E.64 R14, desc[UR6][R10.64+-0x28] ;  /* 0xffffd8060a0e7981 */ /* 0x000f28000c1e1b00 */
[----:B------:R-:W3:Y:S01]  /*0320*/  LDG.E.64 R22, desc[UR6][R10.64+0x38] ;  /* 0x000038060a167981 */ /* 0x000ee2000c1e1b00 */
[----:B--2---:R-:W-:-:S03]  /*0330*/  DFMA R16, -R12, R16, R18 ;  /* 0x000000100c10722b */ /* 0x004fc60000000112 */
[----:B------:R-:W2:Y:S04]  /*0340*/  LDG.E.64 R18, desc[UR6][R6.64+-0x20] ;  /* 0xffffe00606127981 */ /* 0x000ea8000c1e1b00 */
[----:B------:R-:W2:Y:S01]  /*0350*/  LDG.E.64 R12, desc[UR6][R10.64+-0x20] ;  /* 0xffffe0060a0c7981 */ /* 0x000ea2000c1e1b00 */
[----:B----4-:R-:W-:-:S03]  /*0360*/  DFMA R20, -R14, R20, R16 ;  /* 0x000000140e14722b */ /* 0x010fc60000000110 */
[----:B------:R-:W4:Y:S04]  /*0370*/  LDG.E.64 R16, desc[UR6][R6.64+-0x18] ;  /* 0xffffe80606107981 */ /* 0x000f28000c1e1b00 */
[----:B------:R-:W4:Y:S01]  /*0380*/  LDG.E.64 R14, desc[UR6][R10.64+-0x18] ;  /* 0xffffe8060a0e7981 */ /* 0x000f22000c1e1b00 */
        /* <DEDUP_REMOVED lines=24> */
[----:B------:R-:W-:Y:S01]  /*0510*/  VIADD R26, R26, 0x10 ;  /* 0x000000101a1a7836 */ /* 0x000fe20000000000 */
[----:B--2---:R-:W-:Y:S02]  /*0520*/  DFMA R20, -R12, R20, R14 ;  /* 0x000000140c14722b */ /* 0x004fe4000000010e */
[----:B------:R-:W2:Y:S04]  /*0530*/  LDG.E.64 R14, desc[UR6][R6.64+0x30] ;  /* 0x00003006060e7981 */ /* 0x000ea8000c1e1b00 */
[----:B------:R-:W2:Y:S02]  /*0540*/  LDG.E.64 R12, desc[UR6][R10.64+0x30] ;  /* 0x000030060a0c7981 */ /* 0x000ea4000c1e1b00 */
[----:B----4-:R-:W-:Y:S01]  /*0550*/  DFMA R16, -R16, R18, R20 ;  /* 0x000000121010722b */ /* 0x010fe20000000114 */
[----:B------:R-:W-:Y:S01]  /*0560*/  ISETP.NE.AND P1, PT, R26, RZ, PT ;  /* 0x000000ff1a00720c */ /* 0x000fe20003f25270 */
[----:B------:R-:W-:-:S06]  /*0570*/  VIADD R5, R5, 0x10 ;  /* 0x0000001005057836 */ /* 0x000fcc0000000000 */
[----:B--2---:R-:W-:Y:S01]  /*0580*/  DFMA R12, -R12, R14, R16 ;  /* 0x0000000e0c0c722b */ /* 0x004fe20000000110 */
[----:B------:R-:W-:-:S07]  /*0590*/  IADD3 R14, P2, PT, R6, 0x80, RZ ;  /* 0x00000080060e7810 */ /* 0x000fce0007f5e0ff */
[----:B---3--:R-:W-:Y:S01]  /*05a0*/  DFMA R22, -R22, R24, R12 ;  /* 0x000000181616722b */ /* 0x008fe2000000010c */
[----:B------:R-:W-:Y:S01]  /*05b0*/  IMAD.X R15, RZ, RZ, R7, P2 ;  /* 0x000000ffff0f7224 */ /* 0x000fe200010e0607 */
[----:B------:R-:W-:Y:S09]  /*05c0*/  @P1 BRA `(.L_x_4) ;  /* 0xfffffffc001c1947 */ /* 0x000ff2000383ffff */
.L_x_3:
[----:B------:R-:W-:Y:S05]  /*05d0*/  BSYNC.RECONVERGENT B1 ;  /* 0x0000000000017941 */ /* 0x000fea0003800200 */
.L_x_2:
[----:B------:R-:W-:Y:S05]  /*05e0*/  @!P0 BRA `(.L_x_1) ;  /* 0x0000000400408947 */ /* 0x000fea0003800000 */
[----:B------:R-:W-:Y:S01]  /*05f0*/  ISETP.GE.U32.AND P0, PT, R2, 0x8, PT ;  /* 0x000000080200780c */ /* 0x000fe20003f06070 */
[----:B------:R-:W-:Y:S01]  /*0600*/  BSSY.RECONVERGENT B1, `(.L_x_5) ;  /* 0x0000022000017945 */ /* 0x000fe20003800200 */
[----:B------:R-:W-:-:S04]  /*0610*/  LOP3.LUT R5, R27, 0x7, RZ, 0xc0, !PT ;  /* 0x000000071b057812 */ /* 0x000fc800078ec0ff */
[----:B------:R-:W-:-:S07]  /*0620*/  ISETP.NE.AND P1, PT, R5, RZ, PT ;  /* 0x000000ff0500720c */ /* 0x000fce0003f25270 */
[----:B------:R-:W-:Y:S06]  /*0630*/  @!P0 BRA `(.L_x_6) ;  /* 0x0000000000788947 */ /* 0x000fec0003800000 */
[----:B------:R-:W0:Y:S01]  /*0640*/  LDC.64 R8, c[0x0][0x380] ;  /* 0x0000e000ff087b82 */ /* 0x000e220000000a00 */
[----:B------:R-:W-:-:S07]  /*0650*/  IADD3 R11, PT, PT, R3, R4, RZ ;  /* 0x00000004030b7210 */ /* 0x000fce0007ffe0ff */
[----:B------:R-:W1:Y:S01]  /*0660*/  LDC.64 R6, c[0x0][0x390] ;  /* 0x0000e400ff067b82 */ /* 0x000e620000000a00 */
[----:B0-----:R-:W-:-:S05]  /*0670*/  IMAD.WIDE R8, R11, 0x8, R8 ;  /* 0x000000080b087825 */ /* 0x001fca00078e0208 */
[----:B------:R-:W2:Y:S01]  /*0680*/  LDG.E.64 R18, desc[UR6][R8.64] ;  /* 0x0000000608127981 */ /* 0x000ea2000c1e1b00 */
[----:B-1----:R-:W-:-:S03]  /*0690*/  IMAD.WIDE.U32 R6, R4, 0x8, R6 ;  /* 0x0000000804067825 */ /* 0x002fc600078e0006 */
[----:B------:R-:W3:Y:S04]  /*06a0*/  LDG.E.64 R10, desc[UR6][R8.64+0x8] ;  /* 0x00000806080a7981 */ /* 0x000ee8000c1e1b00 */
[----:B------:R-:W2:Y:S04]  /*06b0*/  LDG.E.64 R20, desc[UR6][R6.64] ;  /* 0x0000000606147981 */ /* 0x000ea8000c1e1b00 */
[----:B------:R-:W3:Y:S04]  /*06c0*/  LDG.E.64 R12, desc[UR6][R6.64+0x8] ;  /* 0x00000806060c7981 */ /* 0x000ee8000c1e1b00 */
[----:B------:R-:W4:Y:S04]  /*06d0*/  LDG.E.64 R14, desc[UR6][R8.64+0x10] ;  /* 0x00001006080e7981 */ /* 0x000f28000c1e1b00 */
[----:B------:R-:W4:Y:S04]  /*06e0*/  LDG.E.64 R16, desc[UR6][R6.64+0x10] ;  /* 0x0000100606107981 */ /* 0x000f28000c1e1b00 */
[----:B------:R-:W4:Y:S04]  /*06f0*/  LDG.E.64 R24, desc[UR6][R8.64+0x38] ;  /* 0x0000380608187981 */ /* 0x000f28000c1e1b00 */
[----:B------:R-:W4:Y:S01]  /*0700*/  LDG.E.64 R28, desc[UR6][R6.64+0x38] ;  /* 0x00003806061c7981 */ /* 0x000f22000c1e1b00 */
[----:B--2--5:R-:W-:-:S03]  /*0710*/  DFMA R22, -R18, R20, R22 ;  /* 0x000000141216722b */ /* 0x024fc60000000116 */
[----:B------:R-:W2:Y:S04]  /*0720*/  LDG.E.64 R18, desc[UR6][R8.64+0x18] ;  /* 0x0000180608127981 */ /* 0x000ea8000c1e1b00 */
[----:B------:R-:W2:Y:S01]  /*0730*/  LDG.E.64 R20, desc[UR6][R6.64+0x18] ;  /* 0x0000180606147981 */ /* 0x000ea2000c1e1b00 */
[----:B---3--:R-:W-:-:S03]  /*0740*/  DFMA R22, -R10, R12, R22 ;  /* 0x0000000c0a16722b */ /* 0x008fc60000000116 */
[----:B------:R-:W3:Y:S04]  /*0750*/  LDG.E.64 R10, desc[UR6][R8.64+0x20] ;  /* 0x00002006080a7981 */ /* 0x000ee8000c1e1b00 */
[----:B------:R-:W3:Y:S01]  /*0760*/  LDG.E.64 R12, desc[UR6][R6.64+0x20] ;  /* 0x00002006060c7981 */ /* 0x000ee2000c1e1b00 */
[----:B----4-:R-:W-:-:S03]  /*0770*/  DFMA R22, -R14, R16, R22 ;  /* 0x000000100e16722b */ /* 0x010fc60000000116 */
[----:B------:R-:W4:Y:S04]  /*0780*/  LDG.E.64 R14, desc[UR6][R8.64+0x28] ;  /* 0x00002806080e7981 */ /* 0x000f28000c1e1b00 */
[----:B------:R-:W4:Y:S01]  /*0790*/  LDG.E.64 R16, desc[UR6][R6.64+0x28] ;  /* 0x0000280606107981 */ /* 0x000f22000c1e1b00 */
[----:B--2---:R-:W-:-:S03]  /*07a0*/  DFMA R18, -R18, R20, R22 ;  /* 0x000000141212722b */ /* 0x004fc60000000116 */
[----:B------:R-:W2:Y:S04]  /*07b0*/  LDG.E.64 R20, desc[UR6][R8.64+0x30] ;  /* 0x0000300608147981 */ /* 0x000ea8000c1e1b00 */
[----:B------:R-:W2:Y:S01]  /*07c0*/  LDG.E.64 R22, desc[UR6][R6.64+0x30] ;  /* 0x0000300606167981 */ /* 0x000ea2000c1e1b00 */
[----:B---3--:R-:W-:-:S08]  /*07d0*/  DFMA R10, -R10, R12, R18 ;  /* 0x0000000c0a0a722b */ /* 0x008fd00000000112 */
[----:B----4-:R-:W-:Y:S01]  /*07e0*/  DFMA R10, -R14, R16, R10 ;  /* 0x000000100e0a722b */ /* 0x010fe2000000010a */
[----:B------:R-:W-:-:S07]  /*07f0*/  VIADD R4, R4, 0x8 ;  /* 0x0000000804047836 */ /* 0x000fce0000000000 */
[----:B--2---:R-:W-:-:S08]  /*0800*/  DFMA R22, -R20, R22, R10 ;  /* 0x000000161416722b */ /* 0x004fd0000000010a */
[----:B------:R-:W-:-:S11]  /*0810*/  DFMA R22, -R24, R28, R22 ;  /* 0x0000001c1816722b */ /* 0x000fd60000000116 */
.L_x_6:
[----:B------:R-:W-:Y:S05]  /*0820*/  BSYNC.RECONVERGENT B1 ;  /* 0x0000000000017941 */ /* 0x000fea0003800200 */
.L_x_5:
[----:B------:R-:W-:Y:S05]  /*0830*/  @!P1 BRA `(.L_x_1) ;  /* 0x0000000000ac9947 */ /* 0x000fea0003800000 */
[----:B------:R-:W-:Y:S01]  /*0840*/  ISETP.GE.U32.AND P0, PT, R5, 0x4, PT ;  /* 0x000000040500780c */ /* 0x000fe20003f06070 */
[----:B------:R-:W-:Y:S01]  /*0850*/  BSSY.RECONVERGENT B1, `(.L_x_7) ;  /* 0x0000016000017945 */ /* 0x000fe20003800200 */
[----:B------:R-:W-:-:S04]  /*0860*/  LOP3.LUT R2, R27, 0x3, RZ, 0xc0, !PT ;  /* 0x000000031b027812 */ /* 0x000fc800078ec0ff */
[----:B------:R-:W-:-:S07]  /*0870*/  ISETP.NE.AND P1, PT, R2, RZ, PT ;  /* 0x000000ff0200720c */ /* 0x000fce0003f25270 */
[----:B------:R-:W-:Y:S06]  /*0880*/  @!P0 BRA `(.L_x_8) ;  /* 0x0000000000488947 */ /* 0x000fec0003800000 */
[----:B------:R-:W0:Y:S01]  /*0890*/  LDC.64 R24, c[0x0][0x380] ;  /* 0x0000e000ff187b82 */ /* 0x000e220000000a00 */
[----:B------:R-:W-:-:S07]  /*08a0*/  IMAD.IADD R5, R3, 0x1, R4 ;  /* 0x0000000103057824 */ /* 0x000fce00078e0204 */
        /* <DEDUP_REMOVED lines=11> */
[----:B------:R-:W-:Y:S01]  /*0960*/  VIADD R4, R4, 0x4 ;  /* 0x0000000404047836 */ /* 0x000fe20000000000 */
[----:B--2--5:R-:W-:-:S08]  /*0970*/  DFMA R8, -R8, R10, R22 ;  /* 0x0000000a0808722b */ /* 0x024fd00000000116 */
[----:B---3--:R-:W-:-:S08]  /*0980*/  DFMA R8, -R12, R14, R8 ;  /* 0x0000000e0c08722b */ /* 0x008fd00000000108 */
[----:B----4-:R-:W-:-:S08]  /*0990*/  DFMA R8, -R16, R18, R8 ;  /* 0x000000121008722b */ /* 0x010fd00000000108 */
[----:B------:R-:W-:-:S11]  /*09a0*/  DFMA R22, -R20, R28, R8 ;  /* 0x0000001c1416722b */ /* 0x000fd60000000108 */
.L_x_8:
[----:B------:R-:W-:Y:S05]  /*09b0*/  BSYNC.RECONVERGENT B1 ;  /* 0x0000000000017941 */ /* 0x000fea0003800200 */
.L_x_7:
[----:B------:R-:W-:Y:S05]  /*09c0*/  @!P1 BRA `(.L_x_1) ;  /* 0x0000000000489947 */ /* 0x000fea0003800000 */
[----:B------:R-:W0:Y:S01]  /*09d0*/  LDC.64 R8, c[0x0][0x390] ;  /* 0x0000e400ff087b82 */ /* 0x000e220000000a00 */
[----:B------:R-:W-:-:S07]  /*09e0*/  IMAD.IADD R11, R3, 0x1, R4 ;  /* 0x00000001030b7824 */ /* 0x000fce00078e0204 */
[----:B------:R-:W1:Y:S01]  /*09f0*/  LDC.64 R6, c[0x0][0x380] ;  /* 0x0000e000ff067b82 */ /* 0x000e620000000a00 */
[----:B0-----:R-:W-:-:S04]  /*0a00*/  IMAD.WIDE.U32 R8, R4, 0x8, R8 ;  /* 0x0000000804087825 */ /* 0x001fc800078e0008 */
[----:B------:R-:W-:Y:S01]  /*0a10*/  IMAD.MOV.U32 R10, RZ, RZ, R8 ;  /* 0x000000ffff0a7224 */ /* 0x000fe200078e0008 */
[----:B------:R-:W-:-:S07]  /*0a20*/  IADD3 R8, PT, PT, -R2, RZ, RZ ;  /* 0x000000ff02087210 */ /* 0x000fce0007ffe1ff */
.L_x_9:
[----:B-1----:R-:W-:-:S04]  /*0a30*/  IMAD.WIDE R2, R11, 0x8, R6 ;  /* 0x000000080b027825 */ /* 0x002fc800078e0206 */
[----:B------:R-:W-:Y:S02]  /*0a40*/  IMAD.MOV.U32 R4, RZ, RZ, R10 ;  /* 0x000000ffff047224 */ /* 0x000fe400078e000a */
[----:B------:R-:W-:Y:S01]  /*0a50*/  IMAD.MOV.U32 R5, RZ, RZ, R9 ;  /* 0x000000ffff057224 */ /* 0x000fe200078e0009 */
[----:B------:R-:W2:Y:S05]  /*0a60*/  LDG.E.64 R2, desc[UR6][R2.64] ;  /* 0x0000000602027981 */ /* 0x000eaa000c1e1b00 */
[----:B------:R-:W2:Y:S01]  /*0a70*/  LDG.E.64 R4, desc[UR6][R4.64] ;  /* 0x0000000604047981 */ /* 0x000ea2000c1e1b00 */
[----:B------:R-:W-:Y:S01]  /*0a80*/  VIADD R8, R8, 0x1 ;  /* 0x0000000108087836 */ /* 0x000fe20000000000 */
[----:B------:R-:W-:Y:S01]  /*0a90*/  IADD3 R10, P1, PT, R10, 0x8, RZ ;  /* 0x000000080a0a7810 */ /* 0x000fe20007f3e0ff */
[----:B------:R-:W-:-:S03]  /*0aa0*/  VIADD R11, R11, 0x1 ;  /* 0x000000010b0b7836 */ /* 0x000fc60000000000 */
[----:B------:R-:W-:Y:S01]  /*0ab0*/  ISETP.NE.AND P0, PT, R8, RZ, PT ;  /* 0x000000ff0800720c */ /* 0x000fe20003f05270 */
[----:B------:R-:W-:Y:S01]  /*0ac0*/  IMAD.X R9, RZ, RZ, R9, P1 ;  /* 0x000000ffff097224 */ /* 0x000fe200008e0609 */
[----:B--2--5:R-:W-:-:S11]  /*0ad0*/  DFMA R22, -R2, R4, R22 ;  /* 0x000000040216722b */ /* 0x024fd60000000116 */
[----:B------:R-:W-:Y:S05]  /*0ae0*/  @P0 BRA `(.L_x_9) ;  /* 0xfffffffc00d00947 */ /* 0x000fea000383ffff */
.L_x_1:
[----:B------:R-:W-:Y:S05]  /*0af0*/  BSYNC.RECONVERGENT B0 ;  /* 0x0000000000007941 */ /* 0x000fea0003800200 */
.L_x_0:
[----:B------:R-:W-:Y:S01]  /*0b00*/  ISETP.GE.AND P0, PT, R27, UR8, PT ;  /* 0x000000081b007c0c */ /* 0x000fe2000bf06270 */
[----:B------:R-:W-:-:S12]  /*0b10*/  BSSY.RECONVERGENT B0, `(.L_x_10) ;  /* 0x00000af000007945 */ /* 0x000fd80003800200 */
[----:B------:R-:W-:Y:S05]  /*0b20*/  @P0 BRA `(.L_x_11) ;  /* 0x0000000800b40947 */ /* 0x000fea0003800000 */
[----:B------:R-:W-:Y:S01]  /*0b30*/  ISETP.NE.AND P0, PT, R0, R27, PT ;  /* 0x0000001b0000720c */ /* 0x000fe20003f05270 */
[----:B------:R-:W-:-:S12]  /*0b40*/  BSSY.RECONVERGENT B1, `(.L_x_12) ;  /* 0x000000a000017945 */ /* 0x000fd80003800200 */
[----:B------:R-:W-:Y:S05]  /*0b50*/  @!P0 BRA `(.L_x_13) ;  /* 0x0000000000208947 */ /* 0x000fea0003800000 */
[----:B------:R-:W0:Y:S01]  /*0b60*/  LDC.64 R2, c[0x0][0x380] ;  /* 0x0000e000ff027b82 */ /* 0x000e220000000a00 */
[----:B------:R-:W-:-:S07]  /*0b70*/  IMAD R7, R0, UR8, R27 ;  /* 0x0000000800077c24 */ /* 0x000fce000f8e021b */
[----:B------:R-:W1:Y:S01]  /*0b80*/  LDC.64 R4, c[0x0][0x390] ;  /* 0x0000e400ff047b82 */ /* 0x000e620000000a00 */
[----:B0-----:R-:W-:-:S06]  /*0b90*/  IMAD.WIDE R2, R7, 0x8, R2 ;  /* 0x0000000807027825 */ /* 0x001fcc00078e0202 */
[----:B------:R-:W2:Y:S01]  /*0ba0*/  LDG.E.64 R2, desc[UR6][R2.64] ;  /* 0x0000000602027981 */ /* 0x000ea2000c1e1b00 */
[----:B-1----:R-:W-:-:S06]  /*0bb0*/  IMAD.WIDE.U32 R4, R27, 0x8, R4 ;  /* 0x000000081b047825 */ /* 0x002fcc00078e0004 */
[----:B------:R-:W2:Y:S02]  /*0bc0*/  LDG.E.64 R4, desc[UR6][R4.64] ;  /* 0x0000000604047981 */ /* 0x000ea4000c1e1b00 */
[----:B--2--5:R-:W-:-:S11]  /*0bd0*/  DFMA R22, -R2, R4, R22 ;  /* 0x000000040216722b */ /* 0x024fd60000000116 */
.L_x_13:
[----:B------:R-:W-:Y:S05]  /*0be0*/  BSYNC.RECONVERGENT B1 ;  /* 0x0000000000017941 */ /* 0x000fea0003800200 */
.L_x_12:
[----:B------:R-:W-:-:S04]  /*0bf0*/  IADD3 R27, PT, PT, R27, 0x1, RZ ;  /* 0x000000011b1b7810 */ /* 0x000fc80007ffe0ff */
[----:B------:R-:W-:-:S13]  /*0c00*/  ISETP.GE.AND P0, PT, R27, UR8, PT ;  /* 0x000000081b007c0c */ /* 0x000fda000bf06270 */
[----:B------:R-:W-:Y:S05]  /*0c10*/  @P0 BRA `(.L_x_11) ;  /* 0x0000000800780947 */ /* 0x000fea0003800000 */
[C---:B------:R-:W-:Y:S01]  /*0c20*/  VIADD R2, R27.reuse, -UR8 ;  /* 0x800000081b027c36 */ /* 0x040fe20008000000 */
[----:B------:R-:W-:Y:S01]  /*0c30*/  IADD3 R3, PT, PT, -R27, UR8, RZ ;  /* 0x000000081b037c10 */ /* 0x000fe2000fffe1ff */
[----:B------:R-:W-:Y:S03]  /*0c40*/  BSSY.RECONVERGENT B1, `(.L_x_14) ;  /* 0x0000049000017945 */ /* 0x000fe60003800200 */
[----:B------:R-:W-:Y:S02]  /*0c50*/  ISETP.GT.U32.AND P1, PT, R2, -0x10, PT ;  /* 0xfffffff00200780c */ /* 0x000fe40003f24070 */
[----:B------:R-:W-:-:S04]  /*0c60*/  LOP3.LUT R4, R3, 0xf, RZ, 0xc0, !PT ;  /* 0x0000000f03047812 */ /* 0x000fc800078ec0ff */
[----:B------:R-:W-:-:S07]  /*0c70*/  ISETP.NE.AND P0, PT, R4, RZ, PT ;  /* 0x000000ff0400720c */ /* 0x000fce0003f05270 */
[----:B------:R-:W-:Y:S06]  /*0c80*/  @P1 BRA `(.L_x_15) ;  /* 0x0000000400101947 */ /* 0x000fec0003800000 */
[----:B------:R-:W0:Y:S01]  /*0c90*/  LDC.64 R6, c[0x0][0x390] ;  /* 0x0000e400ff067b82 */ /* 0x000e220000000a00 */
[----:B------:R-:W-:Y:S01]  /*0ca0*/  LOP3.LUT R5, R3, 0xfffffff0, RZ, 0xc0, !PT ;  /* 0xfffffff003057812 */ /* 0x000fe200078ec0ff */
[----:B------:R-:W-:-:S04]  /*0cb0*/  IMAD R2, R0, UR8, R27 ;  /* 0x0000000800027c24 */ /* 0x000fc8000f8e021b */
[----:B------:R-:W-:Y:S02]  /*0cc0*/  IMAD.MOV R5, RZ, RZ, -R5 ;  /* 0x000000ffff057224 */ /* 0x000fe400078e0a05 */
[----:B------:R-:W1:Y:S01]  /*0cd0*/  LDC.64 R10, c[0x0][0x380] ;  /* 0x0000e000ff0a7b82 */ /* 0x000e620000000a00 */
[----:B0-----:R-:W-:-:S03]  /*0ce0*/  IMAD.WIDE.U32 R8, R27, 0x8, R6 ;  /* 0x000000081b087825 */ /* 0x001fc600078e0006 */
[----:B------:R-:W-:Y:S02]  /*0cf0*/  IADD3 R14, P1, PT, R8, 0x40, RZ ;  /* 0x00000040080e7810 */ /* 0x000fe40007f3e0ff */
[----:B-1----:R-:W-:-:S03]  /*0d00*/  IADD3 R6, P2, PT, R10, 0x40, RZ ;  /* 0x000000400a067810 */ /* 0x002fc60007f5e0ff */
[----:B------:R-:W-:Y:S02]  /*0d10*/  IMAD.X R15, RZ, RZ, R9, P1 ;  /* 0x000000ffff0f7224 */ /* 0x000fe400008e0609 */
[----:B------:R-:W-:-:S08]  /*0d20*/  IMAD.X R7, RZ, RZ, R11, P2 ;  /* 0x000000ffff077224 */ /* 0x000fd000010e060b */
.L_x_16:
[----:B------:R-:W-:Y:S01]  /*0d30*/  IMAD.WIDE R8, R2, 0x8, R6 ;  /* 0x0000000802087825 */ /* 0x000fe200078e0206 */
[----:B------:R-:W-:-:S03]  /*0d40*/  MOV R11, R15 ;  /* 0x0000000f000b7202 */ /* 0x000fc60000000f00 */
[----:B------:R-:W-:Y:S01]  /*0d50*/  IMAD.MOV.U32 R10, RZ, RZ, R14 ;  /* 0x000000ffff0a7224 */ /* 0x000fe200078e000e */
[----:B------:R-:W2:Y:S04]  /*0d60*/  LDG.E.64 R12, desc[UR6][R8.64+-0x40] ;  /* 0xffffc006080c7981 */ /* 0x000ea8000c1e1b00 */
[----:B------:R-:W2:Y:S04]  /*0d70*/  LDG.E.64 R20, desc[UR6][R10.64+-0x40] ;  /* 0xffffc0060a147981 */ /* 0x000ea8000c1e1b00 */
[----:B------:R-:W3:Y:S04]  /*0d80*/  LDG.E.64 R18, desc[UR6][R10.64+-0x38] ;  /* 0xffffc8060a127981 */ /* 0x000ee8000c1e1b00 */
[----:B------:R-:W3:Y:S04]  /*0d90*/  LDG.E.64 R16, desc[UR6][R8.64+-0x38] ;  /* 0xffffc80608107981 */ /* 0x000ee8000c1e1b00 */
        /* <DEDUP_REMOVED lines=38> */
[----:B------:R-:W-:Y:S01]  /*1000*/  VIADD R5, R5, 0x10 ;  /* 0x0000001005057836 */ /* 0x000fe20000000000 */
[----:B--2---:R-:W-:Y:S02]  /*1010*/  DFMA R14, -R14, R12, R20 ;  /* 0x0000000c0e0e722b */ /* 0x004fe40000000114 */
[----:B------:R-:W2:Y:S04]  /*1020*/  LDG.E.64 R12, desc[UR6][R10.64+0x38] ;  /* 0x000038060a0c7981 */ /* 0x000ea8000c1e1b00 */
[----:B------:R-:W2:Y:S02]  /*1030*/  LDG.E.64 R20, desc[UR6][R8.64+0x38] ;  /* 0x0000380608147981 */ /* 0x000ea4000c1e1b00 */
[----:B---3--:R-:W-:Y:S01]  /*1040*/  DFMA R14, -R18, R16, R14 ;  /* 0x00000010120e722b */ /* 0x008fe2000000010e */
[----:B------:R-:W-:-:S07]  /*1050*/  ISETP.NE.AND P1, PT, R5, RZ, PT ;  /* 0x000000ff0500720c */ /* 0x000fce0003f25270 */
[----:B----4-:R-:W-:Y:S01]  /*1060*/  DFMA R22, -R24, R22, R14 ;  /* 0x000000161816722b */ /* 0x010fe2000000010e */
[----:B------:R-:W-:Y:S01]  /*1070*/  IADD3 R14, P2, PT, R10, 0x80, RZ ;  /* 0x000000800a0e7810 */ /* 0x000fe20007f5e0ff */
[----:B------:R-:W-:Y:S02]  /*1080*/  VIADD R27, R27, 0x10 ;  /* 0x000000101b1b7836 */ /* 0x000fe40000000000 */
[----:B------:R-:W-:Y:S02]  /*1090*/  VIADD R2, R2, 0x10 ;  /* 0x0000001002027836 */ /* 0x000fe40000000000 */
[----:B------:R-:W-:Y:S02]  /*10a0*/  IMAD.X R15, RZ, RZ, R11, P2 ;  /* 0x000000ffff0f7224 */ /* 0x000fe400010e060b */
[----:B--2---:R-:W-:Y:S01]  /*10b0*/  DFMA R22, -R20, R12, R22 ;  /* 0x0000000c1416722b */ /* 0x004fe20000000116 */
[----:B------:R-:W-:Y:S10]  /*10c0*/  @P1 BRA `(.L_x_16) ;  /* 0xfffffffc00181947 */ /* 0x000ff4000383ffff */
.L_x_15:
[----:B------:R-:W-:Y:S05]  /*10d0*/  BSYNC.RECONVERGENT B1 ;  /* 0x0000000000017941 */ /* 0x000fea0003800200 */
.L_x_14:
[----:B------:R-:W-:Y:S05]  /*10e0*/  @!P0 BRA `(.L_x_11) ;  /* 0x0000000400448947 */ /* 0x000fea0003800000 */
[----:B------:R-:W-:Y:S01]  /*10f0*/  ISETP.GE.U32.AND P0, PT, R4, 0x8, PT ;  /* 0x000000080400780c */ /* 0x000fe20003f06070 */
[----:B------:R-:W-:Y:S01]  /*1100*/  BSSY.RECONVERGENT B1, `(.L_x_17) ;  /* 0x0000022000017945 */ /* 0x000fe20003800200 */
[----:B------:R-:W-:-:S04]  /*1110*/  LOP3.LUT R2, R3, 0x7, RZ, 0xc0, !PT ;  /* 0x0000000703027812 */ /* 0x000fc800078ec0ff */
[----:B------:R-:W-:-:S07]  /*1120*/  ISETP.NE.AND P1, PT, R2, RZ, PT ;  /* 0x000000ff0200720c */ /* 0x000fce0003f25270 */
[----:B------:R-:W-:Y:S06]  /*1130*/  @!P0 BRA `(.L_x_18) ;  /* 0x0000000000788947 */ /* 0x000fec0003800000 */
[----:B------:R-:W0:Y:S01]  /*1140*/  LDC.64 R10, c[0x0][0x380] ;  /* 0x0000e000ff0a7b82 */ /* 0x000e220000000a00 */
[----:B------:R-:W-:-:S07]  /*1150*/  IMAD R7, R0, UR8, R27 ;  /* 0x0000000800077c24 */ /* 0x000fce000f8e021b */
        /* <DEDUP_REMOVED lines=20> */
[----:B------:R-:W4:Y:S04]  /*12a0*/  LDG.E.64 R24, desc[UR6][R4.64+0x30] ;  /* 0x0000300604187981 */ /* 0x000f28000c1e1b00 */
[----:B------:R-:W4:Y:S01]  /*12b0*/  LDG.E.64 R4, desc[UR6][R4.64+0x38] ;  /* 0x0000380604047981 */ /* 0x000f22000c1e1b00 */
[----:B------:R-:W-:Y:S01]  /*12c0*/  DFMA R6, -R6, R8, R20 ;  /* 0x000000080606722b */ /* 0x000fe20000000114 */
[----:B------:R-:W-:-:S07]  /*12d0*/  VIADD R27, R27, 0x8 ;  /* 0x000000081b1b7836 */ /* 0x000fce0000000000 */
[----:B--2---:R-:W-:-:S08]  /*12e0*/  DFMA R6, -R12, R14, R6 ;  /* 0x0000000e0c06722b */ /* 0x004fd00000000106 */
[----:B---3--:R-:W-:-:S08]  /*12f0*/  DFMA R6, -R16, R18, R6 ;  /* 0x000000121006722b */ /* 0x008fd00000000106 */
[----:B----4-:R-:W-:-:S08]  /*1300*/  DFMA R22, -R22, R24, R6 ;  /* 0x000000181616722b */ /* 0x010fd00000000106 */
[----:B------:R-:W-:-:S11]  /*1310*/  DFMA R22, -R28, R4, R22 ;  /* 0x000000041c16722b */ /* 0x000fd60000000116 */
.L_x_18:
[----:B------:R-:W-:Y:S05]  /*1320*/  BSYNC.RECONVERGENT B1 ;  /* 0x0000000000017941 */ /* 0x000fea0003800200 */
.L_x_17:
        /* <DEDUP_REMOVED lines=19> */
[----:B------:R-:W-:Y:S01]  /*1460*/  IADD3 R27, PT, PT, R27, 0x4, RZ ;  /* 0x000000041b1b7810 */ /* 0x000fe20007ffe0ff */
[----:B--2--5:R-:W-:-:S08]  /*1470*/  DFMA R18, -R18, R24, R22 ;  /* 0x000000181212722b */ /* 0x024fd00000000116 */
[----:B---3--:R-:W-:-:S08]  /*1480*/  DFMA R8, -R8, R10, R18 ;  /* 0x0000000a0808722b */ /* 0x008fd00000000112 */
[----:B----4-:R-:W-:-:S08]  /*1490*/  DFMA R4, -R4, R6, R8 ;  /* 0x000000060404722b */ /* 0x010fd00000000108 */
[----:B------:R-:W-:-:S11]  /*14a0*/  DFMA R22, -R12, R14, R4 ;  /* 0x0000000e0c16722b */ /* 0x000fd60000000104 */
.L_x_20:
[----:B------:R-:W-:Y:S05]  /*14b0*/  BSYNC.RECONVERGENT B1 ;  /* 0x0000000000017941 */ /* 0x000fea0003800200 */
.L_x_19:
[----:B------:R-:W-:Y:S05]  /*14c0*/  @!P1 BRA `(.L_x_11) ;  /* 0x00000000004c9947 */ /* 0x000fea0003800000 */
[----:B------:R-:W0:Y:S01]  /*14d0*/  LDC.64 R6, c[0x0][0x390] ;  /* 0x0000e400ff067b82 */ /* 0x000e220000000a00 */
[----:B------:R-:W-:-:S07]  /*14e0*/  IMAD.MOV R8, RZ, RZ, -R3 ;  /* 0x000000ffff087224 */ /* 0x000fce00078e0a03 */
[----:B------:R-:W1:Y:S01]  /*14f0*/  LDC.64 R4, c[0x0][0x380] ;  /* 0x0000e000ff047b82 */ /* 0x000e620000000a00 */
[----:B0-----:R-:W-:-:S04]  /*1500*/  IMAD.WIDE.U32 R6, R27, 0x8, R6 ;  /* 0x000000081b067825 */ /* 0x001fc800078e0006 */
[----:B------:R-:W-:Y:S02]  /*1510*/  IMAD.MOV.U32 R9, RZ, RZ, R6 ;  /* 0x000000ffff097224 */ /* 0x000fe400078e0006 */
[----:B------:R-:W-:Y:S02]  /*1520*/  IMAD.MOV.U32 R10, RZ, RZ, R7 ;  /* 0x000000ffff0a7224 */ /* 0x000fe400078e0007 */
[----:B-1----:R-:W-:-:S07]  /*1530*/  IMAD R27, R0, UR8, R27 ;  /* 0x00000008001b7c24 */ /* 0x002fce000f8e021b */
.L_x_21:
[----:B------:R-:W-:-:S04]  /*1540*/  IMAD.WIDE R2, R27, 0x8, R4 ;  /* 0x000000081b027825 */ /* 0x000fc800078e0204 */
[----:B------:R-:W-:Y:S02]  /*1550*/  IMAD.MOV.U32 R6, RZ, RZ, R9 ;  /* 0x000000ffff067224 */ /* 0x000fe400078e0009 */
[----:B------:R-:W-:Y:S01]  /*1560*/  IMAD.MOV.U32 R7, RZ, RZ, R10 ;  /* 0x000000ffff077224 */ /* 0x000fe200078e000a */
[----:B------:R-:W2:Y:S05]  /*1570*/  LDG.E.64 R2, desc[UR6][R2.64] ;  /* 0x0000000602027981 */ /* 0x000eaa000c1e1b00 */
[----:B------:R-:W2:Y:S01]  /*1580*/  LDG.E.64 R6, desc[UR6][R6.64] ;  /* 0x0000000606067981 */ /* 0x000ea2000c1e1b00 */
[----:B------:R-:W-:Y:S01]  /*1590*/  IADD3 R8, PT, PT, R8, 0x1, RZ ;  /* 0x0000000108087810 */ /* 0x000fe20007ffe0ff */
[----:B------:R-:W-:Y:S01]  /*15a0*/  VIADD R27, R27, 0x1 ;  /* 0x000000011b1b7836 */ /* 0x000fe20000000000 */
[----:B------:R-:W-:-:S02]  /*15b0*/  IADD3 R9, P1, PT, R9, 0x8, RZ ;  /* 0x0000000809097810 */ /* 0x000fc40007f3e0ff */
[----:B------:R-:W-:-:S03]  /*15c0*/  ISETP.NE.AND P0, PT, R8, RZ, PT ;  /* 0x000000ff0800720c */ /* 0x000fc60003f05270 */
[----:B------:R-:W-:Y:S01]  /*15d0*/  IMAD.X R10, RZ, RZ, R10, P1 ;  /* 0x000000ffff0a7224 */ /* 0x000fe200008e060a */
[----:B--2--5:R-:W-:-:S09]  /*15e0*/  DFMA R22, -R2, R6, R22 ;  /* 0x000000060216722b */ /* 0x024fd20000000116 */
[----:B------:R-:W-:Y:S05]  /*15f0*/  @P0 BRA `(.L_x_21) ;  /* 0xfffffffc00d00947 */ /* 0x000fea000383ffff */
.L_x_11:
[----:B------:R-:W-:Y:S05]  /*1600*/  BSYNC.RECONVERGENT B0 ;  /* 0x0000000000007941 */ /* 0x000fea0003800200 */
.L_x_10:
[----:B------:R-:W0:Y:S01]  /*1610*/  LDC.64 R6, c[0x0][0x380] ;  /* 0x0000e000ff067b82 */ /* 0x000e220000000a00 */
[----:B------:R-:W-:-:S04]  /*1620*/  IMAD R3, R0, UR8, R0 ;  /* 0x0000000800037c24 */ /* 0x000fc8000f8e0200 */
[----:B0-----:R-:W-:-:S06]  /*1630*/  IMAD.WIDE R6, R3, 0x8, R6 ;  /* 0x0000000803067825 */ /* 0x001fcc00078e0206 */
[----:B------:R-:W2:Y:S01]  /*1640*/  LDG.E.64 R6, desc[UR6][R6.64] ;  /* 0x0000000606067981 */ /* 0x000ea2000c1e1b00 */
[----:B------:R-:W-:Y:S01]  /*1650*/  IMAD.MOV.U32 R2, RZ, RZ, 0x1 ;  /* 0x00000001ff027424 */ /* 0x000fe200078e00ff */
[----:B-----5:R-:W-:Y:S01]  /*1660*/  FSETP.GEU.AND P1, PT, |R23|, 6.5827683646048100446e-37, PT ;  /* 0x036000001700780b */ /* 0x020fe20003f2e200 */
[----:B------:R-:W-:Y:S01]  /*1670*/  BSSY.RECONVERGENT B0, `(.L_x_22) ;  /* 0x0000011000007945 */ /* 0x000fe20003800200 */
[----:B--2---:R-:W0:Y:S03]  /*1680*/  MUFU.RCP64H R3, R7 ;  /* 0x0000000700037308 */ /* 0x004e260000001800 */
[----:B0-----:R-:W-:-:S08]  /*1690*/  DFMA R4, -R6, R2, 1 ;  /* 0x3ff000000604742b */ /* 0x001fd00000000102 */
[----:B------:R-:W-:-:S08]  /*16a0*/  DFMA R4, R4, R4, R4 ;  /* 0x000000040404722b */ /* 0x000fd00000000004 */
[----:B------:R-:W-:-:S08]  /*16b0*/  DFMA R4, R2, R4, R2 ;  /* 0x000000040204722b */ /* 0x000fd00000000002 */
[----:B------:R-:W-:-:S08]  /*16c0*/  DFMA R2, -R6, R4, 1 ;  /* 0x3ff000000602742b */ /* 0x000fd00000000104 */
[----:B------:R-:W-:-:S08]  /*16d0*/  DFMA R2, R4, R2, R4 ;  /* 0x000000020402722b */ /* 0x000fd00000000004 */
[----:B------:R-:W-:-:S08]  /*16e0*/  DMUL R4, R2, R22 ;  /* 0x0000001602047228 */ /* 0x000fd00000000000 */
[----:B------:R-:W-:-:S08]  /*16f0*/  DFMA R8, -R6, R4, R22 ;  /* 0x000000040608722b */ /* 0x000fd00000000116 */
[----:B------:R-:W-:-:S10]  /*1700*/  DFMA R2, R2, R8, R4 ;  /* 0x000000080202722b */ /* 0x000fd40000000004 */
[----:B------:R-:W-:-:S05]  /*1710*/  FFMA R4, RZ, R7, R3 ;  /* 0x00000007ff047223 */ /* 0x000fca0000000003 */
[----:B------:R-:W-:-:S13]  /*1720*/  FSETP.GT.AND P0, PT, |R4|, 1.469367938527859385e-39, PT ;  /* 0x001000000400780b */ /* 0x000fda0003f04200 */
[----:B------:R-:W-:Y:S05]  /*1730*/  @P0 BRA P1, `(.L_x_23) ;  /* 0x0000000000100947 */ /* 0x000fea0000800000 */
[----:B------:R-:W-:Y:S01]  /*1740*/  IMAD.MOV.U32 R4, RZ, RZ, R22 ;  /* 0x000000ffff047224 */ /* 0x000fe200078e0016 */
[----:B------:R-:W-:Y:S01]  /*1750*/  MOV R10, 0x1780 ;  /* 0x00001780000a7802 */ /* 0x000fe20000000f00 */
[----:B------:R-:W-:-:S07]  /*1760*/  IMAD.MOV.U32 R5, RZ, RZ, R23 ;  /* 0x000000ffff057224 */ /* 0x000fce00078e0017 */
[----:B------:R-:W-:Y:S05]  /*1770*/  CALL.REL.NOINC `($__internal_0_$__cuda_sm20_div_rn_f64_full) ;  /* 0x0000000000147944 */ /* 0x000fea0003c00000 */
.L_x_23:
[----:B------:R-:W-:Y:S05]  /*1780*/  BSYNC.RECONVERGENT B0 ;  /* 0x0000000000007941 */ /* 0x000fea0003800200 */
.L_x_22:
[----:B------:R-:W0:Y:S02]  /*1790*/  LDC.64 R4, c[0x0][0x398] ;  /* 0x0000e600ff047b82 */ /* 0x000e240000000a00 */
[----:B0-----:R-:W-:-:S05]  /*17a0*/  IMAD.WIDE R4, R0, 0x8, R4 ;  /* 0x0000000800047825 */ /* 0x001fca00078e0204 */
[----:B------:R-:W-:Y:S01]  /*17b0*/  STG.E.64 desc[UR6][R4.64], R2 ;  /* 0x0000000204007986 */ /* 0x000fe2000c101b06 */
[----:B------:R-:W-:Y:S05]  /*17c0*/  EXIT ;  /* 0x000000000000794d */ /* 0x000fea0003800000 */
        .weak           $__internal_0_$__cuda_sm20_div_rn_f64_full
        .type           $__internal_0_$__cuda_sm20_div_rn_f64_full,@function
        .size           $__internal_0_$__cuda_sm20_div_rn_f64_full,(.L_x_30 - $__internal_0_$__cuda_sm20_div_rn_f64_full)
$__internal_0_$__cuda_sm20_div_rn_f64_full:
[C---:B------:R-:W-:Y:S01]  /*17d0*/  FSETP.GEU.AND P0, PT, |R7|.reuse, 1.469367938527859385e-39, PT ;  /* 0x001000000700780b */ /* 0x040fe20003f0e200 */
[----:B------:R-:W-:Y:S01]  /*17e0*/  IMAD.MOV.U32 R16, RZ, RZ, 0x1 ;  /* 0x00000001ff107424 */ /* 0x000fe200078e00ff */
[----:B------:R-:W-:Y:S01]  /*17f0*/  LOP3.LUT R2, R7, 0x800fffff, RZ, 0xc0, !PT ;  /* 0x800fffff07027812 */ /* 0x000fe200078ec0ff */
[----:B------:R-:W-:Y:S01]  /*1800*/  BSSY.RECONVERGENT B1, `(.L_x_24) ;  /* 0x0000055000017945 */ /* 0x000fe20003800200 */
[C---:B------:R-:W-:Y:S02]  /*1810*/  FSETP.GEU.AND P2, PT, |R5|.reuse, 1.469367938527859385e-39, PT ;  /* 0x001000000500780b */ /* 0x040fe40003f4e200 */
[----:B------:R-:W-:Y:S02]  /*1820*/  LOP3.LUT R3, R2, 0x3ff00000, RZ, 0xfc, !PT ;  /* 0x3ff0000002037812 */ /* 0x000fe400078efcff */
[----:B------:R-:W-:Y:S02]  /*1830*/  MOV R2, R6 ;  /* 0x0000000600027202 */ /* 0x000fe40000000f00 */
[----:B------:R-:W-:-:S02]  /*1840*/  LOP3.LUT R11, R5, 0x7ff00000, RZ, 0xc0, !PT ;  /* 0x7ff00000050b7812 */ /* 0x000fc400078ec0ff */
[----:B------:R-:W-:Y:S01]  /*1850*/  LOP3.LUT R14, R7, 0x7ff00000, RZ, 0xc0, !PT ;  /* 0x7ff00000070e7812 */ /* 0x000fe200078ec0ff */
[----:B------:R-:W-:-:S03]  /*1860*/  @!P0 DMUL R2, R6, 8.98846567431157953865e+307 ;  /* 0x7fe0000006028828 */ /* 0x000fc60000000000 */
[----:B------:R-:W-:Y:S01]  /*1870*/  ISETP.GE.U32.AND P1, PT, R11, R14, PT ;  /* 0x0000000e0b00720c */ /* 0x000fe20003f26070 */
[----:B------:R-:W-:Y:S01]  /*1880*/  @!P2 IMAD.MOV.U32 R18, RZ, RZ, RZ ;  /* 0x000000ffff12a224 */ /* 0x000fe200078e00ff */
[----:B------:R-:W-:Y:S01]  /*1890*/  @!P2 LOP3.LUT R12, R7, 0x7ff00000, RZ, 0xc0, !PT ;  /* 0x7ff00000070ca812 */ /* 0x000fe200078ec0ff */
[----:B------:R-:W0:Y:S03]  /*18a0*/  MUFU.RCP64H R17, R3 ;  /* 0x0000000300117308 */ /* 0x000e260000001800 */
[----:B------:R-:W-:Y:S01]  /*18b0*/  @!P2 ISETP.GE.U32.AND P3, PT, R11, R12, PT ;  /* 0x0000000c0b00a20c */ /* 0x000fe20003f66070 */
[----:B------:R-:W-:-:S05]  /*18c0*/  IMAD.MOV.U32 R12, RZ, RZ, 0x1ca00000 ;  /* 0x1ca00000ff0c7424 */ /* 0x000fca00078e00ff */
[----:B------:R-:W-:-:S04]  /*18d0*/  @!P2 SEL R13, R12, 0x63400000, !P3 ;  /* 0x634000000c0da807 */ /* 0x000fc80005800000 */
[----:B------:R-:W-:Y:S01]  /*18e0*/  @!P2 LOP3.LUT R13, R13, 0x80000000, R5, 0xf8, !PT ;  /* 0x800000000d0da812 */ /* 0x000fe200078ef805 */
[----:B0-----:R-:W-:-:S03]  /*18f0*/  DFMA R8, R16, -R2, 1 ;  /* 0x3ff000001008742b */ /* 0x001fc60000000802 */
[----:B------:R-:W-:-:S05]  /*1900*/  @!P2 LOP3.LUT R19, R13, 0x100000, RZ, 0xfc, !PT ;  /* 0x001000000d13a812 */ /* 0x000fca00078efcff */
[----:B------:R-:W-:-:S08]  /*1910*/  DFMA R8, R8, R8, R8 ;  /* 0x000000080808722b */ /* 0x000fd00000000008 */
[----:B------:R-:W-:Y:S01]  /*1920*/  DFMA R16, R16, R8, R16 ;  /* 0x000000081010722b */ /* 0x000fe20000000010 */
[----:B------:R-:W-:Y:S01]  /*1930*/  SEL R9, R12, 0x63400000, !P1 ;  /* 0x634000000c097807 */ /* 0x000fe20004800000 */
[----:B------:R-:W-:-:S03]  /*1940*/  IMAD.MOV.U32 R8, RZ, RZ, R4 ;  /* 0x000000ffff087224 */ /* 0x000fc600078e0004 */
[----:B------:R-:W-:-:S03]  /*1950*/  LOP3.LUT R9, R9, 0x800fffff, R5, 0xf8, !PT ;  /* 0x800fffff09097812 */ /* 0x000fc600078ef805 */
[----:B------:R-:W-:-:S03]  /*1960*/  DFMA R20, R16, -R2, 1 ;  /* 0x3ff000001014742b */ /* 0x000fc60000000802 */
[----:B------:R-:W-:-:S05]  /*1970*/  @!P2 DFMA R8, R8, 2, -R18 ;  /* 0x400000000808a82b */ /* 0x000fca0000000812 */
[----:B------:R-:W-:Y:S01]  /*1980*/  DFMA R16, R16, R20, R16 ;  /* 0x000000141010722b */ /* 0x000fe20000000010 */
[----:B------:R-:W-:Y:S01]  /*1990*/  IMAD.MOV.U32 R21, RZ, RZ, R11 ;  /* 0x000000ffff157224 */ /* 0x000fe200078e000b */
[----:B------:R-:W-:Y:S02]  /*19a0*/  MOV R20, R14 ;  /* 0x0000000e00147202 */ /* 0x000fe40000000f00 */
[----:B------:R-:W-:Y:S02]  /*19b0*/  @!P0 LOP3.LUT R20, R3, 0x7ff00000, RZ, 0xc0, !PT ;  /* 0x7ff0000003148812 */ /* 0x000fe400078ec0ff */
[----:B------:R-:W-:Y:S02]  /*19c0*/  @!P2 LOP3.LUT R21, R9, 0x7ff00000, RZ, 0xc0, !PT ;  /* 0x7ff000000915a812 */ /* 0x000fe400078ec0ff */
[----:B------:R-:W-:Y:S01]  /*19d0*/  DMUL R18, R16, R8 ;  /* 0x0000000810127228 */ /* 0x000fe20000000000 */
[----:B------:R-:W-:Y:S02]  /*19e0*/  VIADD R22, R20, 0xffffffff ;  /* 0xffffffff14167836 */ /* 0x000fe40000000000 */
[----:B------:R-:W-:-:S05]  /*19f0*/  VIADD R13, R21, 0xffffffff ;  /* 0xffffffff150d7836 */ /* 0x000fca0000000000 */
[----:B------:R-:W-:Y:S01]  /*1a00*/  DFMA R14, R18, -R2, R8 ;  /* 0x80000002120e722b */ /* 0x000fe20000000008 */
[----:B------:R-:W-:-:S04]  /*1a10*/  ISETP.GT.U32.AND P0, PT, R13, 0x7feffffe, PT ;  /* 0x7feffffe0d00780c */ /* 0x000fc80003f04070 */
[----:B------:R-:W-:-:S03]  /*1a20*/  ISETP.GT.U32.OR P0, PT, R22, 0x7feffffe, P0 ;  /* 0x7feffffe1600780c */ /* 0x000fc60000704470 */
[----:B------:R-:W-:-:S10]  /*1a30*/  DFMA R14, R16, R14, R18 ;  /* 0x0000000e100e722b */ /* 0x000fd40000000012 */
[----:B------:R-:W-:Y:S05]  /*1a40*/  @P0 BRA `(.L_x_25) ;  /* 0x00000000006c0947 */ /* 0x000fea0003800000 */
[----:B------:R-:W-:-:S04]  /*1a50*/  LOP3.LUT R16, R7, 0x7ff00000, RZ, 0xc0, !PT ;  /* 0x7ff0000007107812 */ /* 0x000fc800078ec0ff */
[CC--:B------:R-:W-:Y:S02]  /*1a60*/  VIADDMNMX R4, R11.reuse, -R16.reuse, 0xb9600000, !PT ;  /* 0xb96000000b047446 */ /* 0x0c0fe40007800910 */
[----:B------:R-:W-:Y:S02]  /*1a70*/  ISETP.GE.U32.AND P0, PT, R11, R16, PT ;  /* 0x000000100b00720c */ /* 0x000fe40003f06070 */
[----:B------:R-:W-:Y:S02]  /*1a80*/  VIMNMX R4, PT, PT, R4, 0x46a00000, PT ;  /* 0x46a0000004047848 */ /* 0x000fe40003fe0100 */
[----:B------:R-:W-:-:S05]  /*1a90*/  SEL R11, R12, 0x63400000, !P0 ;  /* 0x634000000c0b7807 */ /* 0x000fca0004000000 */
[----:B------:R-:W-:Y:S01]  /*1aa0*/  IMAD.IADD R11, R4, 0x1, -R11 ;  /* 0x00000001040b7824 */ /* 0x000fe200078e0a0b */
[----:B------:R-:W-:-:S03]  /*1ab0*/  MOV R4, RZ ;  /* 0x000000ff00047202 */ /* 0x000fc60000000f00 */
[----:B------:R-:W-:-:S06]  /*1ac0*/  VIADD R5, R11, 0x7fe00000 ;  /* 0x7fe000000b057836 */ /* 0x000fcc0000000000 */
[----:B------:R-:W-:-:S10]  /*1ad0*/  DMUL R12, R14, R4 ;  /* 0x000000040e0c7228 */ /* 0x000fd40000000000 */
[----:B------:R-:W-:-:S13]  /*1ae0*/  FSETP.GTU.AND P0, PT, |R13|, 1.469367938527859385e-39, PT ;  /* 0x001000000d00780b */ /* 0x000fda0003f0c200 */
[----:B------:R-:W-:Y:S05]  /*1af0*/  @P0 BRA `(.L_x_26) ;  /* 0x0000000000940947 */ /* 0x000fea0003800000 */
[----:B------:R-:W-:Y:S01]  /*1b00*/  DFMA R2, R14, -R2, R8 ;  /* 0x800000020e02722b */ /* 0x000fe20000000008 */
[----:B------:R-:W-:-:S09]  /*1b10*/  IMAD.MOV.U32 R4, RZ, RZ, RZ ;  /* 0x000000ffff047224 */ /* 0x000fd200078e00ff */
[C---:B------:R-:W-:Y:S02]  /*1b20*/  FSETP.NEU.AND P0, PT, R3.reuse, RZ, PT ;  /* 0x000000ff0300720b */ /* 0x040fe40003f0d000 */
[----:B------:R-:W-:-:S04]  /*1b30*/  LOP3.LUT R7, R3, 0x80000000, R7, 0x48, !PT ;  /* 0x8000000003077812 */ /* 0x000fc800078e4807 */
[----:B------:R-:W-:-:S07]  /*1b40*/  LOP3.LUT R5, R7, R5, RZ, 0xfc, !PT ;  /* 0x0000000507057212 */ /* 0x000fce00078efcff */
[----:B------:R-:W-:Y:S05]  /*1b50*/  @!P0 BRA `(.L_x_26) ;  /* 0x00000000007c8947 */ /* 0x000fea0003800000 */
[----:B------:R-:W-:Y:S01]  /*1b60*/  IMAD.MOV R3, RZ, RZ, -R11 ;  /* 0x000000ffff037224 */ /* 0x000fe200078e0a0b */
[----:B------:R-:W-:Y:S01]  /*1b70*/  DMUL.RP R4, R14, R4 ;  /* 0x000000040e047228 */ /* 0x000fe20000008000 */
[----:B------:R-:W-:-:S06]  /*1b80*/  IMAD.MOV.U32 R2, RZ, RZ, RZ ;  /* 0x000000ffff027224 */ /* 0x000fcc00078e00ff */
[----:B------:R-:W-:-:S03]  /*1b90*/  DFMA R2, R12, -R2, R14 ;  /* 0x800000020c02722b */ /* 0x000fc6000000000e */
[----:B------:R-:W-:-:S03]  /*1ba0*/  LOP3.LUT R7, R5, R7, RZ, 0x3c, !PT ;  /* 0x0000000705077212 */ /* 0x000fc600078e3cff */
[----:B------:R-:W-:-:S04]  /*1bb0*/  IADD3 R2, PT, PT, -R11, -0x43300000, RZ ;  /* 0xbcd000000b027810 */ /* 0x000fc80007ffe1ff */
[----:B------:R-:W-:-:S04]  /*1bc0*/  FSETP.NEU.AND P0, PT, |R3|, R2, PT ;  /* 0x000000020300720b */ /* 0x000fc80003f0d200 */
[----:B------:R-:W-:Y:S02]  /*1bd0*/  FSEL R12, R4, R12, !P0 ;  /* 0x0000000c040c7208 */ /* 0x000fe40004000000 */
[----:B------:R-:W-:Y:S01]  /*1be0*/  FSEL R13, R7, R13, !P0 ;  /* 0x0000000d070d7208 */ /* 0x000fe20004000000 */
[----:B------:R-:W-:Y:S06]  /*1bf0*/  BRA `(.L_x_26) ;  /* 0x0000000000547947 */ /* 0x000fec0003800000 */
.L_x_25:
[----:B------:R-:W-:-:S14]  /*1c00*/  DSETP.NAN.AND P0, PT, R4, R4, PT ;  /* 0x000000040400722a */ /* 0x000fdc0003f08000 */
[----:B------:R-:W-:Y:S05]  /*1c10*/  @P0 BRA `(.L_x_27) ;  /* 0x0000000000440947 */ /* 0x000fea0003800000 */
[----:B------:R-:W-:-:S14]  /*1c20*/  DSETP.NAN.AND P0, PT, R6, R6, PT ;  /* 0x000000060600722a */ /* 0x000fdc0003f08000 */
[----:B------:R-:W-:Y:S05]  /*1c30*/  @P0 BRA `(.L_x_28) ;  /* 0x0000000000300947 */ /* 0x000fea0003800000 */
[----:B------:R-:W-:Y:S01]  /*1c40*/  ISETP.NE.AND P0, PT, R21, R20, PT ;  /* 0x000000141500720c */ /* 0x000fe20003f05270 */
[----:B------:R-:W-:Y:S01]  /*1c50*/  IMAD.MOV.U32 R12, RZ, RZ, 0x0 ;  /* 0x00000000ff0c7424 */ /* 0x000fe200078e00ff */
[----:B------:R-:W-:-:S11]  /*1c60*/  MOV R13, 0xfff80000 ;  /* 0xfff80000000d7802 */ /* 0x000fd60000000f00 */
[----:B------:R-:W-:Y:S05]  /*1c70*/  @!P0 BRA `(.L_x_26) ;  /* 0x0000000000348947 */ /* 0x000fea0003800000 */
[----:B------:R-:W-:Y:S02]  /*1c80*/  ISETP.NE.AND P0, PT, R21, 0x7ff00000, PT ;  /* 0x7ff000001500780c */ /* 0x000fe40003f05270 */
[----:B------:R-:W-:Y:S02]  /*1c90*/  LOP3.LUT R13, R5, 0x80000000, R7, 0x48, !PT ;  /* 0x80000000050d7812 */ /* 0x000fe400078e4807 */
[----:B------:R-:W-:-:S13]  /*1ca0*/  ISETP.EQ.OR P0, PT, R20, RZ, !P0 ;  /* 0x000000ff1400720c */ /* 0x000fda0004702670 */
[----:B------:R-:W-:Y:S01]  /*1cb0*/  @P0 LOP3.LUT R2, R13, 0x7ff00000, RZ, 0xfc, !PT ;  /* 0x7ff000000d020812 */ /* 0x000fe200078efcff */
[----:B------:R-:W-:Y:S02]  /*1cc0*/  @!P0 IMAD.MOV.U32 R12, RZ, RZ, RZ ;  /* 0x000000ffff0c8224 */ /* 0x000fe400078e00ff */
[----:B------:R-:W-:Y:S02]  /*1cd0*/  @P0 IMAD.MOV.U32 R12, RZ, RZ, RZ ;  /* 0x000000ffff0c0224 */ /* 0x000fe400078e00ff */
[----:B------:R-:W-:Y:S01]  /*1ce0*/  @P0 IMAD.MOV.U32 R13, RZ, RZ, R2 ;  /* 0x000000ffff0d0224 */ /* 0x000fe200078e0002 */
[----:B------:R-:W-:Y:S06]  /*1cf0*/  BRA `(.L_x_26) ;  /* 0x0000000000147947 */ /* 0x000fec0003800000 */
.L_x_28:
[----:B------:R-:W-:Y:S01]  /*1d00*/  LOP3.LUT R13, R7, 0x80000, RZ, 0xfc, !PT ;  /* 0x00080000070d7812 */ /* 0x000fe200078efcff */
[----:B------:R-:W-:Y:S01]  /*1d10*/  IMAD.MOV.U32 R12, RZ, RZ, R6 ;  /* 0x000000ffff0c7224 */ /* 0x000fe200078e0006 */
[----:B------:R-:W-:Y:S06]  /*1d20*/  BRA `(.L_x_26) ;  /* 0x0000000000087947 */ /* 0x000fec0003800000 */
.L_x_27:
[----:B------:R-:W-:Y:S02]  /*1d30*/  LOP3.LUT R13, R5, 0x80000, RZ, 0xfc, !PT ;  /* 0x00080000050d7812 */ /* 0x000fe400078efcff */
[----:B------:R-:W-:-:S07]  /*1d40*/  MOV R12, R4 ;  /* 0x00000004000c7202 */ /* 0x000fce0000000f00 */
.L_x_26:
[----:B------:R-:W-:Y:S05]  /*1d50*/  BSYNC.RECONVERGENT B1 ;  /* 0x0000000000017941 */ /* 0x000fea0003800200 */
.L_x_24:
[----:B------:R-:W-:Y:S02]  /*1d60*/  IMAD.MOV.U32 R11, RZ, RZ, 0x0 ;  /* 0x00000000ff0b7424 */ /* 0x000fe400078e00ff */
[----:B------:R-:W-:Y:S02]  /*1d70*/  IMAD.MOV.U32 R2, RZ, RZ, R12 ;  /* 0x000000ffff027224 */ /* 0x000fe400078e000c */
[----:B------:R-:W-:Y:S01]  /*1d80*/  IMAD.MOV.U32 R3, RZ, RZ, R13 ;  /* 0x000000ffff037224 */ /* 0x000fe200078e000d */
[----:B------:R-:W-:Y:S06]  /*1d90*/  RET.REL.NODEC R10 `(_Z9gj_kernelPdS_S_S_i) ;  /* 0xffffffe00a987950 */ /* 0x000fec0003c3ffff */
.L_x_29:
[----:B------:R-:W-:-:S00]  /*1da0*/  BRA `(.L_x_29) ;  /* 0xfffffffc00fc7947 */ /* 0x000fc0000383ffff */
[----:B------:R-:W-:-:S00]  /*1db0*/  NOP ;  /* 0x0000000000007918 */ /* 0x000fc00000000000 */
        /* <DEDUP_REMOVED lines=12> */
.L_x_30:


//--------------------- .nv.shared.reserved.0     --------------------------
	.section	.nv.shared.reserved.0,"aw",@nobits
	.weak		__nv_reservedSMEM_offset_0_alias
	.size		__nv_reservedSMEM_offset_0_alias, 0, 64
	.other		__nv_reservedSMEM_offset_0_alias,@"STO_CUDA_RESERVED_SHARED STV_DEFAULT"
__nv_reservedSMEM_offset_0_alias:
	.zero		0
	.zero		64


//--------------------- .nv.constant0._Z9gj_kernelPdS_S_S_i --------------------------
	.section	.nv.constant0._Z9gj_kernelPdS_S_S_i,"a",@progbits
	.sectionflags	@""
	.align	4
.nv.constant0._Z9gj_kernelPdS_S_S_i:
	.zero		932


//--------------------- SYMBOLS --------------------------

	.type		.nv.reservedSmem.offset0,@object
	.size		.nv.reservedSmem.offset0,0x4
